// auto-generated by cutlass_sweep.conv — config: {"arch": "sm_100", "cluster_m": 2, "cluster_n": 1, "conv_kind": "wgrad", "dtype": "fp16", "ndim": 3, "tile_k": 32, "tile_m": 64, "tile_n": 64}
#include "cutlass/cutlass.h"
#include "cute/tensor.hpp"
#include "cutlass/kernel_hardware_info.hpp"
#include "cutlass/conv/convolution.h"
#include "cutlass/conv/dispatch_policy.hpp"
#include "cutlass/conv/collective/collective_builder.hpp"
#include "cutlass/conv/kernel/conv_universal.hpp"
#include "cutlass/conv/device/conv_universal_adapter.hpp"
#include "cutlass/epilogue/collective/collective_builder.hpp"

using namespace cute;
using Elem = cutlass::half_t;
using Acc  = float;
using LayoutAB = cutlass::layout::TensorNDHWC;
using LayoutC  = cutlass::layout::TensorKCSRT;
constexpr auto ConvOp = cutlass::conv::Operator::kWgrad;
using TileShape    = Shape<_64, Shape<_64>, Shape<_32>>;
using ClusterShape = Shape<_2, _1, _1>;

using CollectiveEpilogue = typename cutlass::epilogue::collective::CollectiveBuilder<
    cutlass::arch::Sm100, cutlass::arch::OpClassTensorOp,
    TileShape, ClusterShape,
    cutlass::epilogue::collective::EpilogueTileAuto,
    Acc, Acc,
    Elem, LayoutC, 128 / cutlass::sizeof_bits<Elem>::value,
    Elem, LayoutC, 128 / cutlass::sizeof_bits<Elem>::value,
    cutlass::epilogue::collective::EpilogueScheduleAuto
  >::CollectiveOp;

using CollectiveMainloop = typename cutlass::conv::collective::CollectiveBuilder<
    cutlass::arch::Sm100, cutlass::arch::OpClassTensorOp, ConvOp,
    Elem, LayoutAB, 128 / cutlass::sizeof_bits<Elem>::value,
    Elem, LayoutAB, 128 / cutlass::sizeof_bits<Elem>::value,
    Acc,
    TileShape, ClusterShape,
    cutlass::conv::collective::StageCountAutoCarveout<
        static_cast<int>(sizeof(typename CollectiveEpilogue::SharedStorage))>,
    cutlass::conv::collective::KernelScheduleAuto
  >::CollectiveOp;

using ProblemShape = cutlass::conv::ConvProblemShape<
    ConvOp, CollectiveMainloop::DispatchPolicy::NumSpatialDimensions>;
using ConvKernel = cutlass::conv::kernel::ConvUniversal<
    ProblemShape, CollectiveMainloop, CollectiveEpilogue>;
using Conv = cutlass::conv::device::ConvUniversalAdapter<ConvKernel>;

auto* _anchor = &cutlass::device_kernel<ConvKernel>;


// ===== COMPILED SASS (sm_100a) =====

	.target	sm_100a

	.elftype	@"ET_EXEC"


//--------------------- .note.nv.tkinfo           --------------------------
	.section	.note.nv.tkinfo,"",@"SHT_NOTE"
	.sectionflags	@"SHF_NOTE_NV_TKINFO"
	.tkinfo
        /*0018*/ 	.word	0x00000002
        /*0030*/ 	.string	""
        /*0030*/ 	.string	"ptxas"
        /*0030*/ 	.string	"Cuda compilation tools, release 13.0, V13.0.88"
        /*0030*/ 	.string	"Build cuda_13.0.r13.0/compiler.36424714_0"
        /*0030*/ 	.string	"-arch sm_100a -m 64 "



//--------------------- .note.nv.cuinfo           --------------------------
	.section	.note.nv.cuinfo,"",@"SHT_NOTE"
	.sectionflags	@"SHF_NOTE_NV_CUINFO"
        /*0018*/ 	.short	0x0002
        /*001a*/ 	.short	0x0064
        /*001c*/ 	.short	0x0082
	.zero		2


//--------------------- .nv.info                  --------------------------
	.section	.nv.info,"",@"SHT_CUDA_INFO"
	.align	4


	//----- nvinfo : EIATTR_REGCOUNT
	.align		4
        /*0000*/ 	.byte	0x04, 0x2f
        /*0002*/ 	.short	(.L_19 - .L_18)
	.align		4
.L_18:
        /*0004*/ 	.word	index@(_ZN7cutlass13device_kernelINS_4conv6kernel13ConvUniversalINS1_16ConvProblemShapeILNS1_8OperatorE2ELi3EEENS1_10collective14CollectiveConvINS1_47MainloopSm100TmaUmmaWarpSpecializedImplicitGemmILS5_2ELi26ELi3ELi1ELi2EN4cute5tupleIJNSA_1CILi2EEENSC_ILi1EEESE_EEEEENSB_IJNSC_ILi64EEENSB_IJSH_EEENSB_IJNSC_ILi32EEEEEEEEENS_6half_tESM_NSA_8TiledMMAINSA_8MMA_AtomIJNSA_20SM100_MMA_F16BF16_SSISM_SM_fLi64ELi64ELNSA_4UMMA5MajorE1ELSR_1ELNSQ_7ScaleInE0ELSS_0EEEEEENSA_6LayoutINSB_IJSE_SE_SE_EEENSB_IJNSC_ILi0EEESX_SX_EEEEENSB_IJNSA_10UnderscoreES10_S10_EEEEENS7_6detail27Sm100ImplicitGemmTileTraitsINSA_13SM90_TMA_LOADENSA_14ComposedLayoutINSA_7SwizzleILi3ELi4ELi3EEENSA_18smem_ptr_flag_bitsILi16EEENSV_INSB_IJSH_NSC_ILi8EEEEEENSB_IJSE_SH_EEEEEEEvEENS14_INSA_30SM90_TMA_LOAD_IM2COL_MULTICASTES1F_vEEEENS_8epilogue10collective18CollectiveEpilogueINS1K_23Sm100TmaWarpSpecializedILi3ELi2ELi16ELb1ELb0EEEJSL_NSB_IJNSV_ISH_SE_EENSV_ISJ_SE_EEEEESM_NSB_IJlNSB_IJSE_lllEEESX_EEESM_S1T_NS1K_6fusion15FusionCallbacksIS1O_NS1U_17LinearCombinationISM_fSM_fLNS_15FloatRoundStyleE2EEESL_S1R_JEEENSA_5SM1004TMEM4LOAD26SM100_TMEM_LOAD_16dp256b4xES15_NS16_INS17_ILi2ELi4ELi3EEES1A_NSV_INSB_IJS1B_SJ_EEENSB_IJSJ_SE_EEEEEEENSA_17SM75_U32x4_LDSM_NENSA_14SM90_TMA_STOREES28_NSA_17SM90_U32x4_STSM_NENSA_39AutoVectorizingCopyWithAssumedAlignmentILi128EEEEEEvvEEEEvNT_6ParamsE)
        /*0008*/ 	.word	0x0000005e


	//----- nvinfo : EIATTR_FRAME_SIZE
	.align		4
.L_19:
        /*000c*/ 	.byte	0x04, 0x11
        /*000e*/ 	.short	(.L_21 - .L_20)
	.align		4
.L_20:
        /*0010*/ 	.word	index@($__internal_2_$__cuda_sm10x_tcgen05_guardrail_trap_unallocated_columns_being_dealloced)
        /*0014*/ 	.word	0x00000008


	//----- nvinfo : EIATTR_FRAME_SIZE
	.align		4
.L_21:
        /*0018*/ 	.byte	0x04, 0x11
        /*001a*/ 	.short	(.L_23 - .L_22)
	.align		4
.L_22:
        /*001c*/ 	.word	index@($__internal_1_$__cuda_sm10x_tcgen05_guardrail_trap_phase_invalid_during_alloc)
        /*0020*/ 	.word	0x00000008


	//----- nvinfo : EIATTR_FRAME_SIZE
	.align		4
.L_23:
        /*0024*/ 	.byte	0x04, 0x11
        /*0026*/ 	.short	(.L_25 - .L_24)
	.align		4
.L_24:
        /*0028*/ 	.word	index@($__internal_0_$__cuda_sm10x_tcgen05_guardrail_trap_col_being_dealloced_not_returned_by_alloc)
        /*002c*/ 	.word	0x00000008


	//----- nvinfo : EIATTR_FRAME_SIZE
	.align		4
.L_25:
        /*0030*/ 	.byte	0x04, 0x11
        /*0032*/ 	.short	(.L_27 - .L_26)
	.align		4
.L_26:
        /*0034*/ 	.word	index@(_ZN7cutlass13device_kernelINS_4conv6kernel13ConvUniversalINS1_16ConvProblemShapeILNS1_8OperatorE2ELi3EEENS1_10collective14CollectiveConvINS1_47MainloopSm100TmaUmmaWarpSpecializedImplicitGemmILS5_2ELi26ELi3ELi1ELi2EN4cute5tupleIJNSA_1CILi2EEENSC_ILi1EEESE_EEEEENSB_IJNSC_ILi64EEENSB_IJSH_EEENSB_IJNSC_ILi32EEEEEEEEENS_6half_tESM_NSA_8TiledMMAINSA_8MMA_AtomIJNSA_20SM100_MMA_F16BF16_SSISM_SM_fLi64ELi64ELNSA_4UMMA5MajorE1ELSR_1ELNSQ_7ScaleInE0ELSS_0EEEEEENSA_6LayoutINSB_IJSE_SE_SE_EEENSB_IJNSC_ILi0EEESX_SX_EEEEENSB_IJNSA_10UnderscoreES10_S10_EEEEENS7_6detail27Sm100ImplicitGemmTileTraitsINSA_13SM90_TMA_LOADENSA_14ComposedLayoutINSA_7SwizzleILi3ELi4ELi3EEENSA_18smem_ptr_flag_bitsILi16EEENSV_INSB_IJSH_NSC_ILi8EEEEEENSB_IJSE_SH_EEEEEEEvEENS14_INSA_30SM90_TMA_LOAD_IM2COL_MULTICASTES1F_vEEEENS_8epilogue10collective18CollectiveEpilogueINS1K_23Sm100TmaWarpSpecializedILi3ELi2ELi16ELb1ELb0EEEJSL_NSB_IJNSV_ISH_SE_EENSV_ISJ_SE_EEEEESM_NSB_IJlNSB_IJSE_lllEEESX_EEESM_S1T_NS1K_6fusion15FusionCallbacksIS1O_NS1U_17LinearCombinationISM_fSM_fLNS_15FloatRoundStyleE2EEESL_S1R_JEEENSA_5SM1004TMEM4LOAD26SM100_TMEM_LOAD_16dp256b4xES15_NS16_INS17_ILi2ELi4ELi3EEES1A_NSV_INSB_IJS1B_SJ_EEENSB_IJSJ_SE_EEEEEEENSA_17SM75_U32x4_LDSM_NENSA_14SM90_TMA_STOREES28_NSA_17SM90_U32x4_STSM_NENSA_39AutoVectorizingCopyWithAssumedAlignmentILi128EEEEEEvvEEEEvNT_6ParamsE)
        /*0038*/ 	.word	0x00000008


	//----- nvinfo : EIATTR_MIN_STACK_SIZE
	.align		4
.L_27:
        /*003c*/ 	.byte	0x04, 0x12
        /*003e*/ 	.short	(.L_29 - .L_28)
	.align		4
.L_28:
        /*0040*/ 	.word	index@(_ZN7cutlass13device_kernelINS_4conv6kernel13ConvUniversalINS1_16ConvProblemShapeILNS1_8OperatorE2ELi3EEENS1_10collective14CollectiveConvINS1_47MainloopSm100TmaUmmaWarpSpecializedImplicitGemmILS5_2ELi26ELi3ELi1ELi2EN4cute5tupleIJNSA_1CILi2EEENSC_ILi1EEESE_EEEEENSB_IJNSC_ILi64EEENSB_IJSH_EEENSB_IJNSC_ILi32EEEEEEEEENS_6half_tESM_NSA_8TiledMMAINSA_8MMA_AtomIJNSA_20SM100_MMA_F16BF16_SSISM_SM_fLi64ELi64ELNSA_4UMMA5MajorE1ELSR_1ELNSQ_7ScaleInE0ELSS_0EEEEEENSA_6LayoutINSB_IJSE_SE_SE_EEENSB_IJNSC_ILi0EEESX_SX_EEEEENSB_IJNSA_10UnderscoreES10_S10_EEEEENS7_6detail27Sm100ImplicitGemmTileTraitsINSA_13SM90_TMA_LOADENSA_14ComposedLayoutINSA_7SwizzleILi3ELi4ELi3EEENSA_18smem_ptr_flag_bitsILi16EEENSV_INSB_IJSH_NSC_ILi8EEEEEENSB_IJSE_SH_EEEEEEEvEENS14_INSA_30SM90_TMA_LOAD_IM2COL_MULTICASTES1F_vEEEENS_8epilogue10collective18CollectiveEpilogueINS1K_23Sm100TmaWarpSpecializedILi3ELi2ELi16ELb1ELb0EEEJSL_NSB_IJNSV_ISH_SE_EENSV_ISJ_SE_EEEEESM_NSB_IJlNSB_IJSE_lllEEESX_EEESM_S1T_NS1K_6fusion15FusionCallbacksIS1O_NS1U_17LinearCombinationISM_fSM_fLNS_15FloatRoundStyleE2EEESL_S1R_JEEENSA_5SM1004TMEM4LOAD26SM100_TMEM_LOAD_16dp256b4xES15_NS16_INS17_ILi2ELi4ELi3EEES1A_NSV_INSB_IJS1B_SJ_EEENSB_IJSJ_SE_EEEEEEENSA_17SM75_U32x4_LDSM_NENSA_14SM90_TMA_STOREES28_NSA_17SM90_U32x4_STSM_NENSA_39AutoVectorizingCopyWithAssumedAlignmentILi128EEEEEEvvEEEEvNT_6ParamsE)
        /*0044*/ 	.word	0x00000008
.L_29:


//--------------------- .nv.compat                --------------------------
	.section	.nv.compat,"",@"SHT_CUDA_COMPAT_INFO"
	.align	4
        /*0000*/ 	.byte	0x02, 0x09, 0x01, 0x00, 0x02, 0x02, 0x02, 0x00, 0x02, 0x05, 0x05, 0x00, 0x03, 0x07, 0x01, 0x01
        /*0010*/ 	.byte	0x02, 0x03, 0x01, 0x00, 0x02, 0x06, 0x01, 0x00, 0x04, 0x0b, 0x08, 0x00, 0x09, 0x00, 0x00, 0x00
        /*0020*/ 	.byte	0x00, 0x00, 0x00, 0x00


//--------------------- .nv.info._ZN7cutlass13device_kernelINS_4conv6kernel13ConvUniversalINS1_16ConvProblemShapeILNS1_8OperatorE2ELi3EEENS1_10collective14CollectiveConvINS1_47MainloopSm100TmaUmmaWarpSpecializedImplicitGemmILS5_2ELi26ELi3ELi1ELi2EN4cute5tupleIJNSA_1CILi2EEENSC_ILi1EEESE_EEEEENSB_IJNSC_ILi64EEENSB_IJSH_EEENSB_IJNSC_ILi32EEEEEEEEENS_6half_tESM_NSA_8TiledMMAINSA_8MMA_AtomIJNSA_20SM100_MMA_F16BF16_SSISM_SM_fLi64ELi64ELNSA_4UMMA5MajorE1ELSR_1ELNSQ_7ScaleInE0ELSS_0EEEEEENSA_6LayoutINSB_IJSE_SE_SE_EEENSB_IJNSC_ILi0EEESX_SX_EEEEENSB_IJNSA_10UnderscoreES10_S10_EEEEENS7_6detail27Sm100ImplicitGemmTileTraitsINSA_13SM90_TMA_LOADENSA_14ComposedLayoutINSA_7SwizzleILi3ELi4ELi3EEENSA_18smem_ptr_flag_bitsILi16EEENSV_INSB_IJSH_NSC_ILi8EEEEEENSB_IJSE_SH_EEEEEEEvEENS14_INSA_30SM90_TMA_LOAD_IM2COL_MULTICASTES1F_vEEEENS_8epilogue10collective18CollectiveEpilogueINS1K_23Sm100TmaWarpSpecializedILi3ELi2ELi16ELb1ELb0EEEJSL_NSB_IJNSV_ISH_SE_EENSV_ISJ_SE_EEEEESM_NSB_IJlNSB_IJSE_lllEEESX_EEESM_S1T_NS1K_6fusion15FusionCallbacksIS1O_NS1U_17LinearCombinationISM_fSM_fLNS_15FloatRoundStyleE2EEESL_S1R_JEEENSA_5SM1004TMEM4LOAD26SM100_TMEM_LOAD_16dp256b4xES15_NS16_INS17_ILi2ELi4ELi3EEES1A_NSV_INSB_IJS1B_SJ_EEENSB_IJSJ_SE_EEEEEEENSA_17SM75_U32x4_LDSM_NENSA_14SM90_TMA_STOREES28_NSA_17SM90_U32x4_STSM_NENSA_39AutoVectorizingCopyWithAssumedAlignmentILi128EEEEEEvvEEEEvNT_6ParamsE --------------------------
	.section	.nv.info._ZN7cutlass13device_kernelINS_4conv6kernel13ConvUniversalINS1_16ConvProblemShapeILNS1_8OperatorE2ELi3EEENS1_10collective14CollectiveConvINS1_47MainloopSm100TmaUmmaWarpSpecializedImplicitGemmILS5_2ELi26ELi3ELi1ELi2EN4cute5tupleIJNSA_1CILi2EEENSC_ILi1EEESE_EEEEENSB_IJNSC_ILi64EEENSB_IJSH_EEENSB_IJNSC_ILi32EEEEEEEEENS_6half_tESM_NSA_8TiledMMAINSA_8MMA_AtomIJNSA_20SM100_MMA_F16BF16_SSISM_SM_fLi64ELi64ELNSA_4UMMA5MajorE1ELSR_1ELNSQ_7ScaleInE0ELSS_0EEEEEENSA_6LayoutINSB_IJSE_SE_SE_EEENSB_IJNSC_ILi0EEESX_SX_EEEEENSB_IJNSA_10UnderscoreES10_S10_EEEEENS7_6detail27Sm100ImplicitGemmTileTraitsINSA_13SM90_TMA_LOADENSA_14ComposedLayoutINSA_7SwizzleILi3ELi4ELi3EEENSA_18smem_ptr_flag_bitsILi16EEENSV_INSB_IJSH_NSC_ILi8EEEEEENSB_IJSE_SH_EEEEEEEvEENS14_INSA_30SM90_TMA_LOAD_IM2COL_MULTICASTES1F_vEEEENS_8epilogue10collective18CollectiveEpilogueINS1K_23Sm100TmaWarpSpecializedILi3ELi2ELi16ELb1ELb0EEEJSL_NSB_IJNSV_ISH_SE_EENSV_ISJ_SE_EEEEESM_NSB_IJlNSB_IJSE_lllEEESX_EEESM_S1T_NS1K_6fusion15FusionCallbacksIS1O_NS1U_17LinearCombinationISM_fSM_fLNS_15FloatRoundStyleE2EEESL_S1R_JEEENSA_5SM1004TMEM4LOAD26SM100_TMEM_LOAD_16dp256b4xES15_NS16_INS17_ILi2ELi4ELi3EEES1A_NSV_INSB_IJS1B_SJ_EEENSB_IJSJ_SE_EEEEEEENSA_17SM75_U32x4_LDSM_NENSA_14SM90_TMA_STOREES28_NSA_17SM90_U32x4_STSM_NENSA_39AutoVectorizingCopyWithAssumedAlignmentILi128EEEEEEvvEEEEvNT_6ParamsE,"",@"SHT_CUDA_INFO"
	.sectionflags	@""
	.align	4


	//----- nvinfo : EIATTR_CUDA_API_VERSION
	.align		4
        /*0000*/ 	.byte	0x04, 0x37
        /*0002*/ 	.short	(.L_31 - .L_30)
.L_30:
        /*0004*/ 	.word	0x00000082


	//----- nvinfo : EIATTR_KPARAM_INFO
	.align		4
.L_31:
        /*0008*/ 	.byte	0x04, 0x17
        /*000a*/ 	.short	(.L_33 - .L_32)
.L_32:
        /*000c*/ 	.word	0x00000000
        /*0010*/ 	.short	0x0000
        /*0012*/ 	.short	0x0000
        /*0014*/ 	.byte	0x00, 0xf0, 0x01, 0x24


	//----- nvinfo : EIATTR_AT_ENTRY_FRAGMENTS
	.align		4
.L_33:
        /*0018*/ 	.byte	0x04, 0x4f
        /*001a*/ 	.short	(.L_35 - .L_34)


	//   ....[0]....
.L_34:
        /*001c*/ 	.word	0x00000006


	//----- nvinfo : EIATTR_RESERVED_SMEM_USED
	.align		4
.L_35:
        /*0020*/ 	.byte	0x01, 0x41
	.zero		2


	//----- nvinfo : EIATTR_SPARSE_MMA_MASK
	.align		4
        /*0024*/ 	.byte	0x03, 0x50
        /*0026*/ 	.short	0x0000


	//----- nvinfo : EIATTR_TCGEN05_1CTA_USED
	.align		4
        /*0028*/ 	.byte	0x01, 0x51
	.zero		2


	//----- nvinfo : EIATTR_MAXREG_COUNT
	.align		4
        /*002c*/ 	.byte	0x03, 0x1b
        /*002e*/ 	.short	0x00ff


	//----- nvinfo : EIATTR_NUM_BARRIERS
	.align		4
        /*0030*/ 	.byte	0x02, 0x4c
        /*0032*/ 	.byte	0x07
	.zero		1


	//----- nvinfo : EIATTR_EXTERNS
	.align		4
        /*0034*/ 	.byte	0x04, 0x0f
        /*0036*/ 	.short	(.L_37 - .L_36)


	//   ....[0]....
	.align		4
.L_36:
        /*0038*/ 	.word	index@(__assertfail)


	//----- nvinfo : EIATTR_MERCURY_ISA_VERSION
	.align		4
.L_37:
        /*003c*/ 	.byte	0x03, 0x5f
        /*003e*/ 	.short	0x0101


	//----- nvinfo : EIATTR_INT_WARP_WIDE_INSTR_OFFSETS
	.align		4
        /*0040*/ 	.byte	0x04, 0x31
        /*0042*/ 	.short	(.L_39 - .L_38)


	//   ....[0]....
.L_38:
        /*0044*/ 	.word	0x00004dd0


	//   ....[1]....
        /*0048*/ 	.word	0x00004df0


	//   ....[2]....
        /*004c*/ 	.word	0x00004e20


	//   ....[3]....
        /*0050*/ 	.word	0x00005a50


	//   ....[4]....
        /*0054*/ 	.word	0x00005d10


	//   ....[5]....
        /*0058*/ 	.word	0x00005d50


	//   ....[6]....
        /*005c*/ 	.word	0x00005fe0


	//   ....[7]....
        /*0060*/ 	.word	0x00005ff0


	//   ....[8]....
        /*0064*/ 	.word	0x00006ff0


	//----- nvinfo : EIATTR_COOP_GROUP_MASK_REGIDS
	.align		4
.L_39:
        /*0068*/ 	.byte	0x04, 0x29
        /*006a*/ 	.short	(.L_41 - .L_40)


	//   ....[0]....
.L_40:
        /*006c*/ 	.word	0xffffffff


	//   ....[1]....
        /*0070*/ 	.word	0xffffffff


	//   ....[2]....
        /*0074*/ 	.word	0xffffffff


	//   ....[3]....
        /*0078*/ 	.word	0xffffffff


	//   ....[4]....
        /*007c*/ 	.word	0xffffffff


	//   ....[5]....
        /*0080*/ 	.word	0xffffffff


	//   ....[6]....
        /*0084*/ 	.word	0xffffffff


	//   ....[7]....
        /*0088*/ 	.word	0xffffffff


	//   ....[8]....
        /*008c*/ 	.word	0xffffffff


	//   ....[9]....
        /*0090*/ 	.word	0xffffffff


	//   ....[10]....
        /*0094*/ 	.word	0xffffffff


	//   ....[11]....
        /*0098*/ 	.word	0xffffffff


	//   ....[12]....
        /*009c*/ 	.word	0xffffffff


	//----- nvinfo : EIATTR_COOP_GROUP_INSTR_OFFSETS
	.align		4
.L_41:
        /*00a0*/ 	.byte	0x04, 0x28
        /*00a2*/ 	.short	(.L_43 - .L_42)


	//   ....[0]....
.L_42:
        /*00a4*/ 	.word	0x000000a0


	//   ....[1]....
        /*00a8*/ 	.word	0x000004e0


	//   ....[2]....
        /*00ac*/ 	.word	0x00000960


	//   ....[3]....
        /*00b0*/ 	.word	0x00000ae0


	//   ....[4]....
        /*00b4*/ 	.word	0x00000be0


	//   ....[5]....
        /*00b8*/ 	.word	0x00000d30


	//   ....[6]....
        /*00bc*/ 	.word	0x00000f30


	//   ....[7]....
        /*00c0*/ 	.word	0x00002ae0


	//   ....[8]....
        /*00c4*/ 	.word	0x00004210


	//   ....[9]....
        /*00c8*/ 	.word	0x00004420


	//   ....[10]....
        /*00cc*/ 	.word	0x00004450


	//   ....[11]....
        /*00d0*/ 	.word	0x00004cb0


	//   ....[12]....
        /*00d4*/ 	.word	0x00004ef0


	//----- nvinfo : EIATTR_VRC_CTA_INIT_COUNT
	.align		4
.L_43:
        /*00d8*/ 	.byte	0x02, 0x4a
        /*00da*/ 	.byte	0x80
	.zero		1


	//----- nvinfo : EIATTR_SYSCALL_OFFSETS
	.align		4
        /*00dc*/ 	.byte	0x04, 0x46
        /*00de*/ 	.short	(.L_45 - .L_44)


	//   ....[0]....
.L_44:
        /*00e0*/ 	.word	0x000072a0


	//   ....[1]....
        /*00e4*/ 	.word	0x00007390


	//   ....[2]....
        /*00e8*/ 	.word	0x00007ae0


	//   ....[3]....
        /*00ec*/ 	.word	0x00008420


	//----- nvinfo : EIATTR_MBARRIER_INSTR_OFFSETS
	.align		4
.L_45:
        /*00f0*/ 	.byte	0x04, 0x39
        /*00f2*/ 	.short	(.L_47 - .L_46)


	//   ....[0]....
.L_46:
        /*00f4*/ 	.word	0x00000600
        /*00f8*/ 	.word	0x000000ff
        /*00fc*/ 	.word	0x00000000
        /*0100*/ 	.short	0x0100
        /*0102*/ 	.byte	0x07
	.zero		1


	//   ....[1]....
        /*0104*/ 	.word	0x00000610
        /*0108*/ 	.word	0x000000ff
        /*010c*/ 	.word	0x000000d0
        /*0110*/ 	.short	0x0100
        /*0112*/ 	.byte	0x07
	.zero		1


	//   ....[2]....
        /*0114*/ 	.word	0x00000620
        /*0118*/ 	.word	0x000000ff
        /*011c*/ 	.word	0x00000008
        /*0120*/ 	.short	0x0100
        /*0122*/ 	.byte	0x07
	.zero		1


	//   ....[3]....
        /*0124*/ 	.word	0x00000630
        /*0128*/ 	.word	0x000000ff
        /*012c*/ 	.word	0x000000d8
        /*0130*/ 	.short	0x0100
        /*0132*/ 	.byte	0x07
	.zero		1


	//   ....[4]....
        /*0134*/ 	.word	0x00000640
        /*0138*/ 	.word	0x000000ff
        /*013c*/ 	.word	0x00000010
        /*0140*/ 	.short	0x0100
        /*0142*/ 	.byte	0x07
	.zero		1


	//   ....[5]....
        /*0144*/ 	.word	0x00000650
        /*0148*/ 	.word	0x000000ff
        /*014c*/ 	.word	0x000000e0
        /*0150*/ 	.short	0x0100
        /*0152*/ 	.byte	0x07
	.zero		1


	//   ....[6]....
        /*0154*/ 	.word	0x00000660
        /*0158*/ 	.word	0x000000ff
        /*015c*/ 	.word	0x00000018
        /*0160*/ 	.short	0x0100
        /*0162*/ 	.byte	0x07
	.zero		1


	//   ....[7]....
        /*0164*/ 	.word	0x00000670
        /*0168*/ 	.word	0x000000ff
        /*016c*/ 	.word	0x000000e8
        /*0170*/ 	.short	0x0100
        /*0172*/ 	.byte	0x07
	.zero		1


	//   ....[8]....
        /*0174*/ 	.word	0x00000680
        /*0178*/ 	.word	0x000000ff
        /*017c*/ 	.word	0x00000020
        /*0180*/ 	.short	0x0100
        /*0182*/ 	.byte	0x07
	.zero		1


	//   ....[9]....
        /*0184*/ 	.word	0x00000690
        /*0188*/ 	.word	0x000000ff
        /*018c*/ 	.word	0x000000f0
        /*0190*/ 	.short	0x0100
        /*0192*/ 	.byte	0x07
	.zero		1


	//   ....[10]....
        /*0194*/ 	.word	0x000006a0
        /*0198*/ 	.word	0x000000ff
        /*019c*/ 	.word	0x00000028
        /*01a0*/ 	.short	0x0100
        /*01a2*/ 	.byte	0x07
	.zero		1


	//   ....[11]....
        /*01a4*/ 	.word	0x000006b0
        /*01a8*/ 	.word	0x000000ff
        /*01ac*/ 	.word	0x000000f8
        /*01b0*/ 	.short	0x0100
        /*01b2*/ 	.byte	0x07
	.zero		1


	//   ....[12]....
        /*01b4*/ 	.word	0x000006c0
        /*01b8*/ 	.word	0x000000ff
        /*01bc*/ 	.word	0x00000030
        /*01c0*/ 	.short	0x0100
        /*01c2*/ 	.byte	0x07
	.zero		1


	//   ....[13]....
        /*01c4*/ 	.word	0x000006d0
        /*01c8*/ 	.word	0x000000ff
        /*01cc*/ 	.word	0x00000100
        /*01d0*/ 	.short	0x0100
        /*01d2*/ 	.byte	0x07
	.zero		1


	//   ....[14]....
        /*01d4*/ 	.word	0x000006e0
        /*01d8*/ 	.word	0x000000ff
        /*01dc*/ 	.word	0x00000038
        /*01e0*/ 	.short	0x0100
        /*01e2*/ 	.byte	0x07
	.zero		1


	//   ....[15]....
        /*01e4*/ 	.word	0x000006f0
        /*01e8*/ 	.word	0x000000ff
        /*01ec*/ 	.word	0x00000108
        /*01f0*/ 	.short	0x0100
        /*01f2*/ 	.byte	0x07
	.zero		1


	//   ....[16]....
        /*01f4*/ 	.word	0x00000700
        /*01f8*/ 	.word	0x000000ff
        /*01fc*/ 	.word	0x00000040
        /*0200*/ 	.short	0x0100
        /*0202*/ 	.byte	0x07
	.zero		1


	//   ....[17]....
        /*0204*/ 	.word	0x00000710
        /*0208*/ 	.word	0x000000ff
        /*020c*/ 	.word	0x00000110
        /*0210*/ 	.short	0x0100
        /*0212*/ 	.byte	0x07
	.zero		1


	//   ....[18]....
        /*0214*/ 	.word	0x00000720
        /*0218*/ 	.word	0x000000ff
        /*021c*/ 	.word	0x00000048
        /*0220*/ 	.short	0x0100
        /*0222*/ 	.byte	0x07
	.zero		1


	//   ....[19]....
        /*0224*/ 	.word	0x00000730
        /*0228*/ 	.word	0x000000ff
        /*022c*/ 	.word	0x00000118
        /*0230*/ 	.short	0x0100
        /*0232*/ 	.byte	0x07
	.zero		1


	//   ....[20]....
        /*0234*/ 	.word	0x00000740
        /*0238*/ 	.word	0x000000ff
        /*023c*/ 	.word	0x00000050
        /*0240*/ 	.short	0x0100
        /*0242*/ 	.byte	0x07
	.zero		1


	//   ....[21]....
        /*0244*/ 	.word	0x00000750
        /*0248*/ 	.word	0x000000ff
        /*024c*/ 	.word	0x00000120
        /*0250*/ 	.short	0x0100
        /*0252*/ 	.byte	0x07
	.zero		1


	//   ....[22]....
        /*0254*/ 	.word	0x00000760
        /*0258*/ 	.word	0x000000ff
        /*025c*/ 	.word	0x00000058
        /*0260*/ 	.short	0x0100
        /*0262*/ 	.byte	0x07
	.zero		1


	//   ....[23]....
        /*0264*/ 	.word	0x00000770
        /*0268*/ 	.word	0x000000ff
        /*026c*/ 	.word	0x00000128
        /*0270*/ 	.short	0x0100
        /*0272*/ 	.byte	0x07
	.zero		1


	//   ....[24]....
        /*0274*/ 	.word	0x00000780
        /*0278*/ 	.word	0x000000ff
        /*027c*/ 	.word	0x00000060
        /*0280*/ 	.short	0x0100
        /*0282*/ 	.byte	0x07
	.zero		1


	//   ....[25]....
        /*0284*/ 	.word	0x00000790
        /*0288*/ 	.word	0x000000ff
        /*028c*/ 	.word	0x00000130
        /*0290*/ 	.short	0x0100
        /*0292*/ 	.byte	0x07
	.zero		1


	//   ....[26]....
        /*0294*/ 	.word	0x000007a0
        /*0298*/ 	.word	0x000000ff
        /*029c*/ 	.word	0x00000068
        /*02a0*/ 	.short	0x0100
        /*02a2*/ 	.byte	0x07
	.zero		1


	//   ....[27]....
        /*02a4*/ 	.word	0x000007b0
        /*02a8*/ 	.word	0x000000ff
        /*02ac*/ 	.word	0x00000138
        /*02b0*/ 	.short	0x0100
        /*02b2*/ 	.byte	0x07
	.zero		1


	//   ....[28]....
        /*02b4*/ 	.word	0x000007c0
        /*02b8*/ 	.word	0x000000ff
        /*02bc*/ 	.word	0x00000070
        /*02c0*/ 	.short	0x0100
        /*02c2*/ 	.byte	0x07
	.zero		1


	//   ....[29]....
        /*02c4*/ 	.word	0x000007d0
        /*02c8*/ 	.word	0x000000ff
        /*02cc*/ 	.word	0x00000140
        /*02d0*/ 	.short	0x0100
        /*02d2*/ 	.byte	0x07
	.zero		1


	//   ....[30]....
        /*02d4*/ 	.word	0x000007e0
        /*02d8*/ 	.word	0x000000ff
        /*02dc*/ 	.word	0x00000078
        /*02e0*/ 	.short	0x0100
        /*02e2*/ 	.byte	0x07
	.zero		1


	//   ....[31]....
        /*02e4*/ 	.word	0x000007f0
        /*02e8*/ 	.word	0x000000ff
        /*02ec*/ 	.word	0x00000148
        /*02f0*/ 	.short	0x0100
        /*02f2*/ 	.byte	0x07
	.zero		1


	//   ....[32]....
        /*02f4*/ 	.word	0x00000800
        /*02f8*/ 	.word	0x000000ff
        /*02fc*/ 	.word	0x00000080
        /*0300*/ 	.short	0x0100
        /*0302*/ 	.byte	0x07
	.zero		1


	//   ....[33]....
        /*0304*/ 	.word	0x00000810
        /*0308*/ 	.word	0x000000ff
        /*030c*/ 	.word	0x00000150
        /*0310*/ 	.short	0x0100
        /*0312*/ 	.byte	0x07
	.zero		1


	//   ....[34]....
        /*0314*/ 	.word	0x00000820
        /*0318*/ 	.word	0x000000ff
        /*031c*/ 	.word	0x00000088
        /*0320*/ 	.short	0x0100
        /*0322*/ 	.byte	0x07
	.zero		1


	//   ....[35]....
        /*0324*/ 	.word	0x00000830
        /*0328*/ 	.word	0x000000ff
        /*032c*/ 	.word	0x00000158
        /*0330*/ 	.short	0x0100
        /*0332*/ 	.byte	0x07
	.zero		1


	//   ....[36]....
        /*0334*/ 	.word	0x00000840
        /*0338*/ 	.word	0x000000ff
        /*033c*/ 	.word	0x00000090
        /*0340*/ 	.short	0x0100
        /*0342*/ 	.byte	0x07
	.zero		1


	//   ....[37]....
        /*0344*/ 	.word	0x00000850
        /*0348*/ 	.word	0x000000ff
        /*034c*/ 	.word	0x00000160
        /*0350*/ 	.short	0x0100
        /*0352*/ 	.byte	0x07
	.zero		1


	//   ....[38]....
        /*0354*/ 	.word	0x00000860
        /*0358*/ 	.word	0x000000ff
        /*035c*/ 	.word	0x00000098
        /*0360*/ 	.short	0x0100
        /*0362*/ 	.byte	0x07
	.zero		1


	//   ....[39]....
        /*0364*/ 	.word	0x00000870
        /*0368*/ 	.word	0x000000ff
        /*036c*/ 	.word	0x00000168
        /*0370*/ 	.short	0x0100
        /*0372*/ 	.byte	0x07
	.zero		1


	//   ....[40]....
        /*0374*/ 	.word	0x00000880
        /*0378*/ 	.word	0x000000ff
        /*037c*/ 	.word	0x000000a0
        /*0380*/ 	.short	0x0100
        /*0382*/ 	.byte	0x07
	.zero		1


	//   ....[41]....
        /*0384*/ 	.word	0x00000890
        /*0388*/ 	.word	0x000000ff
        /*038c*/ 	.word	0x00000170
        /*0390*/ 	.short	0x0100
        /*0392*/ 	.byte	0x07
	.zero		1


	//   ....[42]....
        /*0394*/ 	.word	0x000008a0
        /*0398*/ 	.word	0x000000ff
        /*039c*/ 	.word	0x000000a8
        /*03a0*/ 	.short	0x0100
        /*03a2*/ 	.byte	0x07
	.zero		1


	//   ....[43]....
        /*03a4*/ 	.word	0x000008b0
        /*03a8*/ 	.word	0x000000ff
        /*03ac*/ 	.word	0x00000178
        /*03b0*/ 	.short	0x0100
        /*03b2*/ 	.byte	0x07
	.zero		1


	//   ....[44]....
        /*03b4*/ 	.word	0x000008c0
        /*03b8*/ 	.word	0x000000ff
        /*03bc*/ 	.word	0x000000b0
        /*03c0*/ 	.short	0x0100
        /*03c2*/ 	.byte	0x07
	.zero		1


	//   ....[45]....
        /*03c4*/ 	.word	0x000008d0
        /*03c8*/ 	.word	0x000000ff
        /*03cc*/ 	.word	0x00000180
        /*03d0*/ 	.short	0x0100
        /*03d2*/ 	.byte	0x07
	.zero		1


	//   ....[46]....
        /*03d4*/ 	.word	0x000008e0
        /*03d8*/ 	.word	0x000000ff
        /*03dc*/ 	.word	0x000000b8
        /*03e0*/ 	.short	0x0100
        /*03e2*/ 	.byte	0x07
	.zero		1


	//   ....[47]....
        /*03e4*/ 	.word	0x000008f0
        /*03e8*/ 	.word	0x000000ff
        /*03ec*/ 	.word	0x00000188
        /*03f0*/ 	.short	0x0100
        /*03f2*/ 	.byte	0x07
	.zero		1


	//   ....[48]....
        /*03f4*/ 	.word	0x00000900
        /*03f8*/ 	.word	0x000000ff
        /*03fc*/ 	.word	0x000000c0
        /*0400*/ 	.short	0x0100
        /*0402*/ 	.byte	0x07
	.zero		1


	//   ....[49]....
        /*0404*/ 	.word	0x00000910
        /*0408*/ 	.word	0x000000ff
        /*040c*/ 	.word	0x00000190
        /*0410*/ 	.short	0x0100
        /*0412*/ 	.byte	0x07
	.zero		1


	//   ....[50]....
        /*0414*/ 	.word	0x00000920
        /*0418*/ 	.word	0x000000ff
        /*041c*/ 	.word	0x000000c8
        /*0420*/ 	.short	0x0100
        /*0422*/ 	.byte	0x07
	.zero		1


	//   ....[51]....
        /*0424*/ 	.word	0x00000930
        /*0428*/ 	.word	0x000000ff
        /*042c*/ 	.word	0x00000198
        /*0430*/ 	.short	0x0100
        /*0432*/ 	.byte	0x07
	.zero		1


	//   ....[52]....
        /*0434*/ 	.word	0x00000a70
        /*0438*/ 	.word	0x000000ff
        /*043c*/ 	.word	0x000001a0
        /*0440*/ 	.short	0x0100
        /*0442*/ 	.byte	0x07
	.zero		1


	//   ....[53]....
        /*0444*/ 	.word	0x00000a80
        /*0448*/ 	.word	0x000000ff
        /*044c*/ 	.word	0x000001b8
        /*0450*/ 	.short	0x0100
        /*0452*/ 	.byte	0x07
	.zero		1


	//   ....[54]....
        /*0454*/ 	.word	0x00000a90
        /*0458*/ 	.word	0x000000ff
        /*045c*/ 	.word	0x000001a8
        /*0460*/ 	.short	0x0100
        /*0462*/ 	.byte	0x07
	.zero		1


	//   ....[55]....
        /*0464*/ 	.word	0x00000aa0
        /*0468*/ 	.word	0x000000ff
        /*046c*/ 	.word	0x000001c0
        /*0470*/ 	.short	0x0100
        /*0472*/ 	.byte	0x07
	.zero		1


	//   ....[56]....
        /*0474*/ 	.word	0x00000ab0
        /*0478*/ 	.word	0x000000ff
        /*047c*/ 	.word	0x000001b0
        /*0480*/ 	.short	0x0100
        /*0482*/ 	.byte	0x07
	.zero		1


	//   ....[57]....
        /*0484*/ 	.word	0x00000ac0
        /*0488*/ 	.word	0x000000ff
        /*048c*/ 	.word	0x000001c8
        /*0490*/ 	.short	0x0100
        /*0492*/ 	.byte	0x07
	.zero		1


	//   ....[58]....
        /*0494*/ 	.word	0x00000bb0
        /*0498*/ 	.word	0x000000ff
        /*049c*/ 	.word	0x000001d0
        /*04a0*/ 	.short	0x0100
        /*04a2*/ 	.byte	0x06
	.zero		1


	//   ....[59]....
        /*04a4*/ 	.word	0x00000bc0
        /*04a8*/ 	.word	0x000000ff
        /*04ac*/ 	.word	0x000001d8
        /*04b0*/ 	.short	0x0100
        /*04b2*/ 	.byte	0x06
	.zero		1


	//   ....[60]....
        /*04b4*/ 	.word	0x00000d00
        /*04b8*/ 	.word	0x000000ff
        /*04bc*/ 	.word	0x000001e0
        /*04c0*/ 	.short	0x0100
        /*04c2*/ 	.byte	0x06
	.zero		1


	//   ....[61]....
        /*04c4*/ 	.word	0x00000d10
        /*04c8*/ 	.word	0x000000ff
        /*04cc*/ 	.word	0x000001e8
        /*04d0*/ 	.short	0x0100
        /*04d2*/ 	.byte	0x06
	.zero		1


	//   ....[62]....
        /*04d4*/ 	.word	0x00000e40
        /*04d8*/ 	.word	0x000000ff
        /*04dc*/ 	.word	0x000001f0
        /*04e0*/ 	.short	0x0100
        /*04e2*/ 	.byte	0x07
	.zero		1


	//   ....[63]....
        /*04e4*/ 	.word	0x00000e50
        /*04e8*/ 	.word	0x000000ff
        /*04ec*/ 	.word	0x00000200
        /*04f0*/ 	.short	0x0100
        /*04f2*/ 	.byte	0x07
	.zero		1


	//   ....[64]....
        /*04f4*/ 	.word	0x00000e60
        /*04f8*/ 	.word	0x000000ff
        /*04fc*/ 	.word	0x000001f8
        /*0500*/ 	.short	0x0100
        /*0502*/ 	.byte	0x07
	.zero		1


	//   ....[65]....
        /*0504*/ 	.word	0x00000e70
        /*0508*/ 	.word	0x000000ff
        /*050c*/ 	.word	0x00000208
        /*0510*/ 	.short	0x0100
        /*0512*/ 	.byte	0x07
	.zero		1


	//   ....[66]....
        /*0514*/ 	.word	0x00001c70
        /*0518*/ 	.word	0x000000ff
        /*051c*/ 	.word	0x000000d0
        /*0520*/ 	.short	0x010a
        /*0522*/ 	.byte	0x04
	.zero		1


	//   ....[67]....
        /*0524*/ 	.word	0x00001ff0
        /*0528*/ 	.word	0x000000ff
        /*052c*/ 	.word	0x000000d0
        /*0530*/ 	.short	0x010a
        /*0532*/ 	.byte	0x25
	.zero		1


	//   ....[68]....
        /*0534*/ 	.word	0x00002190
        /*0538*/ 	.word	0x000000ff
        /*053c*/ 	.word	0x000000d0
        /*0540*/ 	.short	0x010a
        /*0542*/ 	.byte	0x11
	.zero		1


	//   ....[69]....
        /*0544*/ 	.word	0x00002480
        /*0548*/ 	.word	0x000000ff
        /*054c*/ 	.word	0x000001d8
        /*0550*/ 	.short	0x0101
        /*0552*/ 	.byte	0x2d
	.zero		1


	//   ....[70]....
        /*0554*/ 	.word	0x000024a0
        /*0558*/ 	.word	0x000000ff
        /*055c*/ 	.word	0x000000d0
        /*0560*/ 	.short	0x010a
        /*0562*/ 	.byte	0x04
	.zero		1


	//   ....[71]....
        /*0564*/ 	.word	0x00002650
        /*0568*/ 	.word	0x000000ff
        /*056c*/ 	.word	0x000000d0
        /*0570*/ 	.short	0x010a
        /*0572*/ 	.byte	0x29
	.zero		1


	//   ....[72]....
        /*0574*/ 	.word	0x000027f0
        /*0578*/ 	.word	0x000000ff
        /*057c*/ 	.word	0x000000d0
        /*0580*/ 	.short	0x010a
        /*0582*/ 	.byte	0x09
	.zero		1


	//   ....[73]....
        /*0584*/ 	.word	0x00002af0
        /*0588*/ 	.word	0x000000ff
        /*058c*/ 	.word	0x000001e0
        /*0590*/ 	.short	0x010a
        /*0592*/ 	.byte	0x2d
	.zero		1


	//   ....[74]....
        /*0594*/ 	.word	0x00002bb0
        /*0598*/ 	.word	0x000000ff
        /*059c*/ 	.word	0x00000000
        /*05a0*/ 	.short	0x0101
        /*05a2*/ 	.byte	0x04
	.zero		1


	//   ....[75]....
        /*05a4*/ 	.word	0x00003090
        /*05a8*/ 	.word	0x000000ff
        /*05ac*/ 	.word	0x00000000
        /*05b0*/ 	.short	0x010a
        /*05b2*/ 	.byte	0x04
	.zero		1


	//   ....[76]....
        /*05b4*/ 	.word	0x00003120
        /*05b8*/ 	.word	0x000000ff
        /*05bc*/ 	.word	0x00000000
        /*05c0*/ 	.short	0x010a
        /*05c2*/ 	.byte	0x04
	.zero		1


	//   ....[77]....
        /*05c4*/ 	.word	0x000031b0
        /*05c8*/ 	.word	0x000000ff
        /*05cc*/ 	.word	0x00000000
        /*05d0*/ 	.short	0x010a
        /*05d2*/ 	.byte	0x04
	.zero		1


	//   ....[78]....
        /*05d4*/ 	.word	0x00003240
        /*05d8*/ 	.word	0x000000ff
        /*05dc*/ 	.word	0x00000000
        /*05e0*/ 	.short	0x010a
        /*05e2*/ 	.byte	0x04
	.zero		1


	//   ....[79]....
        /*05e4*/ 	.word	0x000032d0
        /*05e8*/ 	.word	0x000000ff
        /*05ec*/ 	.word	0x00000000
        /*05f0*/ 	.short	0x010a
        /*05f2*/ 	.byte	0x04
	.zero		1


	//   ....[80]....
        /*05f4*/ 	.word	0x00003360
        /*05f8*/ 	.word	0x000000ff
        /*05fc*/ 	.word	0x00000000
        /*0600*/ 	.short	0x010a
        /*0602*/ 	.byte	0x04
	.zero		1


	//   ....[81]....
        /*0604*/ 	.word	0x000033f0
        /*0608*/ 	.word	0x000000ff
        /*060c*/ 	.word	0x00000000
        /*0610*/ 	.short	0x010a
        /*0612*/ 	.byte	0x04
	.zero		1


	//   ....[82]....
        /*0614*/ 	.word	0x00003480
        /*0618*/ 	.word	0x000000ff
        /*061c*/ 	.word	0x00000000
        /*0620*/ 	.short	0x010a
        /*0622*/ 	.byte	0x04
	.zero		1


	//   ....[83]....
        /*0624*/ 	.word	0x00003510
        /*0628*/ 	.word	0x000000ff
        /*062c*/ 	.word	0x00000000
        /*0630*/ 	.short	0x010a
        /*0632*/ 	.byte	0x04
	.zero		1


	//   ....[84]....
        /*0634*/ 	.word	0x000035a0
        /*0638*/ 	.word	0x000000ff
        /*063c*/ 	.word	0x00000000
        /*0640*/ 	.short	0x010a
        /*0642*/ 	.byte	0x04
	.zero		1


	//   ....[85]....
        /*0644*/ 	.word	0x00003630
        /*0648*/ 	.word	0x000000ff
        /*064c*/ 	.word	0x00000000
        /*0650*/ 	.short	0x010a
        /*0652*/ 	.byte	0x04
	.zero		1


	//   ....[86]....
        /*0654*/ 	.word	0x000036c0
        /*0658*/ 	.word	0x000000ff
        /*065c*/ 	.word	0x00000000
        /*0660*/ 	.short	0x010a
        /*0662*/ 	.byte	0x04
	.zero		1


	//   ....[87]....
        /*0664*/ 	.word	0x00003750
        /*0668*/ 	.word	0x000000ff
        /*066c*/ 	.word	0x00000000
        /*0670*/ 	.short	0x010a
        /*0672*/ 	.byte	0x04
	.zero		1


	//   ....[88]....
        /*0674*/ 	.word	0x000037e0
        /*0678*/ 	.word	0x000000ff
        /*067c*/ 	.word	0x00000000
        /*0680*/ 	.short	0x010a
        /*0682*/ 	.byte	0x04
	.zero		1


	//   ....[89]....
        /*0684*/ 	.word	0x00003870
        /*0688*/ 	.word	0x000000ff
        /*068c*/ 	.word	0x00000000
        /*0690*/ 	.short	0x010a
        /*0692*/ 	.byte	0x04
	.zero		1


	//   ....[90]....
        /*0694*/ 	.word	0x00003900
        /*0698*/ 	.word	0x000000ff
        /*069c*/ 	.word	0x00000000
        /*06a0*/ 	.short	0x010a
        /*06a2*/ 	.byte	0x04
	.zero		1


	//   ....[91]....
        /*06a4*/ 	.word	0x00003990
        /*06a8*/ 	.word	0x000000ff
        /*06ac*/ 	.word	0x00000000
        /*06b0*/ 	.short	0x010a
        /*06b2*/ 	.byte	0x04
	.zero		1


	//   ....[92]....
        /*06b4*/ 	.word	0x00003a20
        /*06b8*/ 	.word	0x000000ff
        /*06bc*/ 	.word	0x00000000
        /*06c0*/ 	.short	0x010a
        /*06c2*/ 	.byte	0x04
	.zero		1


	//   ....[93]....
        /*06c4*/ 	.word	0x00003ab0
        /*06c8*/ 	.word	0x000000ff
        /*06cc*/ 	.word	0x00000000
        /*06d0*/ 	.short	0x010a
        /*06d2*/ 	.byte	0x04
	.zero		1


	//   ....[94]....
        /*06d4*/ 	.word	0x00003b40
        /*06d8*/ 	.word	0x000000ff
        /*06dc*/ 	.word	0x00000000
        /*06e0*/ 	.short	0x010a
        /*06e2*/ 	.byte	0x04
	.zero		1


	//   ....[95]....
        /*06e4*/ 	.word	0x00003bd0
        /*06e8*/ 	.word	0x000000ff
        /*06ec*/ 	.word	0x00000000
        /*06f0*/ 	.short	0x010a
        /*06f2*/ 	.byte	0x04
	.zero		1


	//   ....[96]....
        /*06f4*/ 	.word	0x00003c60
        /*06f8*/ 	.word	0x000000ff
        /*06fc*/ 	.word	0x00000000
        /*0700*/ 	.short	0x010a
        /*0702*/ 	.byte	0x04
	.zero		1


	//   ....[97]....
        /*0704*/ 	.word	0x00003cf0
        /*0708*/ 	.word	0x000000ff
        /*070c*/ 	.word	0x00000000
        /*0710*/ 	.short	0x010a
        /*0712*/ 	.byte	0x04
	.zero		1


	//   ....[98]....
        /*0714*/ 	.word	0x00003d80
        /*0718*/ 	.word	0x000000ff
        /*071c*/ 	.word	0x00000000
        /*0720*/ 	.short	0x010a
        /*0722*/ 	.byte	0x04
	.zero		1


	//   ....[99]....
        /*0724*/ 	.word	0x00003e10
        /*0728*/ 	.word	0x000000ff
        /*072c*/ 	.word	0x00000000
        /*0730*/ 	.short	0x010a
        /*0732*/ 	.byte	0x04
	.zero		1


	//   ....[100]....
        /*0734*/ 	.word	0x00003eb0
        /*0738*/ 	.word	0x00000000
        /*073c*/ 	.word	0x00000000
        /*0740*/ 	.short	0x010a
        /*0742*/ 	.byte	0xff
	.zero		1


	//   ....[101]....
        /*0744*/ 	.word	0x00003fe0
        /*0748*/ 	.word	0x000000ff
        /*074c*/ 	.word	0x000001e8
        /*0750*/ 	.short	0x010a
        /*0752*/ 	.byte	0x2e
	.zero		1


	//   ....[102]....
        /*0754*/ 	.word	0x00004080
        /*0758*/ 	.word	0x000000ff
        /*075c*/ 	.word	0x000001e0
        /*0760*/ 	.short	0x010a
        /*0762*/ 	.byte	0x2e
	.zero		1


	//   ....[103]....
        /*0764*/ 	.word	0x00004120
        /*0768*/ 	.word	0x000000ff
        /*076c*/ 	.word	0x00000000
        /*0770*/ 	.short	0x0101
        /*0772*/ 	.byte	0x06
	.zero		1


	//   ....[104]....
        /*0774*/ 	.word	0x00004160
        /*0778*/ 	.word	0x000000ff
        /*077c*/ 	.word	0x000001e8
        /*0780*/ 	.short	0x0106
        /*0782*/ 	.byte	0x2e
	.zero		1


	//   ....[105]....
        /*0784*/ 	.word	0x000041a0
        /*0788*/ 	.word	0x00000000
        /*078c*/ 	.word	0x000001e8
        /*0790*/ 	.short	0x010a
        /*0792*/ 	.byte	0xff
	.zero		1


	//   ....[106]....
        /*0794*/ 	.word	0x000046b0
        /*0798*/ 	.word	0x000000ff
        /*079c*/ 	.word	0x000001e0
        /*07a0*/ 	.short	0x010a
        /*07a2*/ 	.byte	0x07
	.zero		1


	//   ....[107]....
        /*07a4*/ 	.word	0x00004760
        /*07a8*/ 	.word	0x000000ff
        /*07ac*/ 	.word	0x00000000
        /*07b0*/ 	.short	0x0101
        /*07b2*/ 	.byte	0x05
	.zero		1


	//   ....[108]....
        /*07b4*/ 	.word	0x00004770
        /*07b8*/ 	.word	0x000000ff
        /*07bc*/ 	.word	0x00000200
        /*07c0*/ 	.short	0x010a
        /*07c2*/ 	.byte	0x09
	.zero		1


	//   ....[109]....
        /*07c4*/ 	.word	0x000047f0
        /*07c8*/ 	.word	0x000000ff
        /*07cc*/ 	.word	0x00000000
        /*07d0*/ 	.short	0x010a
        /*07d2*/ 	.byte	0x04
	.zero		1


	//   ....[110]....
        /*07d4*/ 	.word	0x00004890
        /*07d8*/ 	.word	0x000000ff
        /*07dc*/ 	.word	0x00000000
        /*07e0*/ 	.short	0x010a
        /*07e2*/ 	.byte	0x08
	.zero		1


	//   ....[111]....
        /*07e4*/ 	.word	0x000049d0
        /*07e8*/ 	.word	0x000000ff
        /*07ec*/ 	.word	0x00000000
        /*07f0*/ 	.short	0x010a
        /*07f2*/ 	.byte	0x04
	.zero		1


	//   ....[112]....
        /*07f4*/ 	.word	0x00004c00
        /*07f8*/ 	.word	0x000000ff
        /*07fc*/ 	.word	0x00000000
        /*0800*/ 	.short	0x010a
        /*0802*/ 	.byte	0x05
	.zero		1


	//   ....[113]....
        /*0804*/ 	.word	0x00004c90
        /*0808*/ 	.word	0x000000ff
        /*080c*/ 	.word	0x00000000
        /*0810*/ 	.short	0x010a
        /*0812*/ 	.byte	0x06
	.zero		1


	//   ....[114]....
        /*0814*/ 	.word	0x000051b0
        /*0818*/ 	.word	0x000000ff
        /*081c*/ 	.word	0x000001e0
        /*0820*/ 	.short	0x010a
        /*0822*/ 	.byte	0x11
	.zero		1


	//   ....[115]....
        /*0824*/ 	.word	0x00005620
        /*0828*/ 	.word	0x000000ff
        /*082c*/ 	.word	0x00000000
        /*0830*/ 	.short	0x0101
        /*0832*/ 	.byte	0x10
	.zero		1


	//   ....[116]....
        /*0834*/ 	.word	0x00005950
        /*0838*/ 	.word	0x000000ff
        /*083c*/ 	.word	0x000001d8
        /*0840*/ 	.short	0x010a
        /*0842*/ 	.byte	0x11
	.zero		1


	//   ....[117]....
        /*0844*/ 	.word	0x00005cb0
        /*0848*/ 	.word	0x000000ff
        /*084c*/ 	.word	0x000001b8
        /*0850*/ 	.short	0x010a
        /*0852*/ 	.byte	0x16
	.zero		1


	//   ....[118]....
        /*0854*/ 	.word	0x00005e90
        /*0858*/ 	.word	0x000000ff
        /*085c*/ 	.word	0x000001a0
        /*0860*/ 	.short	0x010b
        /*0862*/ 	.byte	0x16
	.zero		1


	//   ....[119]....
        /*0864*/ 	.word	0x00005f20
        /*0868*/ 	.word	0x000000ff
        /*086c*/ 	.word	0x00000000
        /*0870*/ 	.short	0x0101
        /*0872*/ 	.byte	0x17
	.zero		1


	//   ....[120]....
        /*0874*/ 	.word	0x00005f60
        /*0878*/ 	.word	0x000000ff
        /*087c*/ 	.word	0x000001b8
        /*0880*/ 	.short	0x010a
        /*0882*/ 	.byte	0x14
	.zero		1


	//   ....[121]....
        /*0884*/ 	.word	0x00006140
        /*0888*/ 	.word	0x000000ff
        /*088c*/ 	.word	0x000001a0
        /*0890*/ 	.short	0x010b
        /*0892*/ 	.byte	0x14
	.zero		1


	//   ....[122]....
        /*0894*/ 	.word	0x00006180
        /*0898*/ 	.word	0x000000ff
        /*089c*/ 	.word	0x00000000
        /*08a0*/ 	.short	0x0101
        /*08a2*/ 	.byte	0x13
	.zero		1


	//   ....[123]....
        /*08a4*/ 	.word	0x00006200
        /*08a8*/ 	.word	0x000000ff
        /*08ac*/ 	.word	0x00000000
        /*08b0*/ 	.short	0x010a
        /*08b2*/ 	.byte	0x04
	.zero		1


	//   ....[124]....
        /*08b4*/ 	.word	0x00006290
        /*08b8*/ 	.word	0x000000ff
        /*08bc*/ 	.word	0x00000000
        /*08c0*/ 	.short	0x010a
        /*08c2*/ 	.byte	0x04
	.zero		1


	//   ....[125]....
        /*08c4*/ 	.word	0x00006330
        /*08c8*/ 	.word	0x00000000
        /*08cc*/ 	.word	0x00000000
        /*08d0*/ 	.short	0x010a
        /*08d2*/ 	.byte	0xff
	.zero		1


	//   ....[126]....
        /*08d4*/ 	.word	0x000066e0
        /*08d8*/ 	.word	0x000000ff
        /*08dc*/ 	.word	0x000001e0
        /*08e0*/ 	.short	0x010a
        /*08e2*/ 	.byte	0x33
	.zero		1


	//   ....[127]....
        /*08e4*/ 	.word	0x000067d0
        /*08e8*/ 	.word	0x000000ff
        /*08ec*/ 	.word	0x00000000
        /*08f0*/ 	.short	0x0101
        /*08f2*/ 	.byte	0x04
	.zero		1


	//   ....[128]....
        /*08f4*/ 	.word	0x00007790
        /*08f8*/ 	.word	0x00000000
        /*08fc*/ 	.word	0x000001a0
        /*0900*/ 	.short	0x010a
        /*0902*/ 	.byte	0xff
	.zero		1


	//   ....[129]....
        /*0904*/ 	.word	0x000077b0
        /*0908*/ 	.word	0x00000054
        /*090c*/ 	.word	0x000001f0
        /*0910*/ 	.short	0x010a
        /*0912*/ 	.byte	0xff
	.zero		1


	//   ....[130]....
        /*0914*/ 	.word	0x00007840
        /*0918*/ 	.word	0x00000000
        /*091c*/ 	.word	0x000001a0
        /*0920*/ 	.short	0x010a
        /*0922*/ 	.byte	0xff
	.zero		1


	//   ....[131]....
        /*0924*/ 	.word	0x000079c0
        /*0928*/ 	.word	0x00000054
        /*092c*/ 	.word	0x000001f0
        /*0930*/ 	.short	0x010a
        /*0932*/ 	.byte	0xff
	.zero		1


	//   ....[132]....
        /*0934*/ 	.word	0x000081a0
        /*0938*/ 	.word	0x00000000
        /*093c*/ 	.word	0x00000000
        /*0940*/ 	.short	0x0101
        /*0942*/ 	.byte	0xff
	.zero		1


	//   ....[133]....
        /*0944*/ 	.word	0x000081b0
        /*0948*/ 	.word	0x00000003
        /*094c*/ 	.word	0x000001a0
        /*0950*/ 	.short	0x010a
        /*0952*/ 	.byte	0xff
	.zero		1


	//   ....[134]....
        /*0954*/ 	.word	0x00008260
        /*0958*/ 	.word	0x00000003
        /*095c*/ 	.word	0x000001a0
        /*0960*/ 	.short	0x010a
        /*0962*/ 	.byte	0xff
	.zero		1


	//   ....[135]....
        /*0964*/ 	.word	0x000085b0
        /*0968*/ 	.word	0x000000ff
        /*096c*/ 	.word	0x00000000
        /*0970*/ 	.short	0x0101
        /*0972*/ 	.byte	0x05
	.zero		1


	//   ....[136]....
        /*0974*/ 	.word	0x00008b30
        /*0978*/ 	.word	0x00000002
        /*097c*/ 	.word	0x00000000
        /*0980*/ 	.short	0x0101
        /*0982*/ 	.byte	0xff
	.zero		1


	//   ....[137]....
        /*0984*/ 	.word	0x00008d70
        /*0988*/ 	.word	0x000000ff
        /*098c*/ 	.word	0x00000000
        /*0990*/ 	.short	0x0101
        /*0992*/ 	.byte	0x04
	.zero		1


	//   ....[138]....
        /*0994*/ 	.word	0x00008da0
        /*0998*/ 	.word	0x00000003
        /*099c*/ 	.word	0x000000d0
        /*09a0*/ 	.short	0x010a
        /*09a2*/ 	.byte	0xff
	.zero		1


	//   ....[139]....
        /*09a4*/ 	.word	0x00008e00
        /*09a8*/ 	.word	0x00000004
        /*09ac*/ 	.word	0x000000d0
        /*09b0*/ 	.short	0x010a
        /*09b2*/ 	.byte	0xff
	.zero		1


	//   ....[140]....
        /*09b4*/ 	.word	0x00008e60
        /*09b8*/ 	.word	0x00000002
        /*09bc*/ 	.word	0x000001e0
        /*09c0*/ 	.short	0x010a
        /*09c2*/ 	.byte	0xff
	.zero		1


	//   ....[141]....
        /*09c4*/ 	.word	0x00008ec0
        /*09c8*/ 	.word	0x00000000
        /*09cc*/ 	.word	0x00000000
        /*09d0*/ 	.short	0x010a
        /*09d2*/ 	.byte	0xff
	.zero		1


	//   ....[142]....
        /*09d4*/ 	.word	0x00008f20
        /*09d8*/ 	.word	0x00000000
        /*09dc*/ 	.word	0x00000000
        /*09e0*/ 	.short	0x010a
        /*09e2*/ 	.byte	0xff
	.zero		1


	//   ....[143]....
        /*09e4*/ 	.word	0x00008f80
        /*09e8*/ 	.word	0x00000000
        /*09ec*/ 	.word	0x00000000
        /*09f0*/ 	.short	0x010a
        /*09f2*/ 	.byte	0xff
	.zero		1


	//   ....[144]....
        /*09f4*/ 	.word	0x00008fe0
        /*09f8*/ 	.word	0x00000000
        /*09fc*/ 	.word	0x00000000
        /*0a00*/ 	.short	0x010a
        /*0a02*/ 	.byte	0xff
	.zero		1


	//   ....[145]....
        /*0a04*/ 	.word	0x00009040
        /*0a08*/ 	.word	0x00000000
        /*0a0c*/ 	.word	0x00000000
        /*0a10*/ 	.short	0x010a
        /*0a12*/ 	.byte	0xff
	.zero		1


	//   ....[146]....
        /*0a14*/ 	.word	0x000090a0
        /*0a18*/ 	.word	0x00000000
        /*0a1c*/ 	.word	0x00000000
        /*0a20*/ 	.short	0x010a
        /*0a22*/ 	.byte	0xff
	.zero		1


	//   ....[147]....
        /*0a24*/ 	.word	0x00009100
        /*0a28*/ 	.word	0x00000000
        /*0a2c*/ 	.word	0x00000000
        /*0a30*/ 	.short	0x010a
        /*0a32*/ 	.byte	0xff
	.zero		1


	//   ....[148]....
        /*0a34*/ 	.word	0x00009160
        /*0a38*/ 	.word	0x00000000
        /*0a3c*/ 	.word	0x00000000
        /*0a40*/ 	.short	0x010a
        /*0a42*/ 	.byte	0xff
	.zero		1


	//   ....[149]....
        /*0a44*/ 	.word	0x000091c0
        /*0a48*/ 	.word	0x00000000
        /*0a4c*/ 	.word	0x00000000
        /*0a50*/ 	.short	0x010a
        /*0a52*/ 	.byte	0xff
	.zero		1


	//   ....[150]....
        /*0a54*/ 	.word	0x00009220
        /*0a58*/ 	.word	0x00000000
        /*0a5c*/ 	.word	0x00000000
        /*0a60*/ 	.short	0x010a
        /*0a62*/ 	.byte	0xff
	.zero		1


	//   ....[151]....
        /*0a64*/ 	.word	0x00009280
        /*0a68*/ 	.word	0x00000000
        /*0a6c*/ 	.word	0x00000000
        /*0a70*/ 	.short	0x010a
        /*0a72*/ 	.byte	0xff
	.zero		1


	//   ....[152]....
        /*0a74*/ 	.word	0x000092e0
        /*0a78*/ 	.word	0x00000000
        /*0a7c*/ 	.word	0x00000000
        /*0a80*/ 	.short	0x010a
        /*0a82*/ 	.byte	0xff
	.zero		1


	//   ....[153]....
        /*0a84*/ 	.word	0x00009340
        /*0a88*/ 	.word	0x00000000
        /*0a8c*/ 	.word	0x00000000
        /*0a90*/ 	.short	0x010a
        /*0a92*/ 	.byte	0xff
	.zero		1


	//   ....[154]....
        /*0a94*/ 	.word	0x000093a0
        /*0a98*/ 	.word	0x00000000
        /*0a9c*/ 	.word	0x00000000
        /*0aa0*/ 	.short	0x010a
        /*0aa2*/ 	.byte	0xff
	.zero		1


	//   ....[155]....
        /*0aa4*/ 	.word	0x00009400
        /*0aa8*/ 	.word	0x00000000
        /*0aac*/ 	.word	0x00000000
        /*0ab0*/ 	.short	0x010a
        /*0ab2*/ 	.byte	0xff
	.zero		1


	//   ....[156]....
        /*0ab4*/ 	.word	0x00009460
        /*0ab8*/ 	.word	0x00000000
        /*0abc*/ 	.word	0x00000000
        /*0ac0*/ 	.short	0x010a
        /*0ac2*/ 	.byte	0xff
	.zero		1


	//   ....[157]....
        /*0ac4*/ 	.word	0x000094c0
        /*0ac8*/ 	.word	0x00000000
        /*0acc*/ 	.word	0x00000000
        /*0ad0*/ 	.short	0x010a
        /*0ad2*/ 	.byte	0xff
	.zero		1


	//   ....[158]....
        /*0ad4*/ 	.word	0x00009520
        /*0ad8*/ 	.word	0x00000000
        /*0adc*/ 	.word	0x00000000
        /*0ae0*/ 	.short	0x010a
        /*0ae2*/ 	.byte	0xff
	.zero		1


	//   ....[159]....
        /*0ae4*/ 	.word	0x00009580
        /*0ae8*/ 	.word	0x00000000
        /*0aec*/ 	.word	0x00000000
        /*0af0*/ 	.short	0x010a
        /*0af2*/ 	.byte	0xff
	.zero		1


	//   ....[160]....
        /*0af4*/ 	.word	0x000095e0
        /*0af8*/ 	.word	0x00000000
        /*0afc*/ 	.word	0x00000000
        /*0b00*/ 	.short	0x010a
        /*0b02*/ 	.byte	0xff
	.zero		1


	//   ....[161]....
        /*0b04*/ 	.word	0x00009640
        /*0b08*/ 	.word	0x00000000
        /*0b0c*/ 	.word	0x00000000
        /*0b10*/ 	.short	0x010a
        /*0b12*/ 	.byte	0xff
	.zero		1


	//   ....[162]....
        /*0b14*/ 	.word	0x000096a0
        /*0b18*/ 	.word	0x00000000
        /*0b1c*/ 	.word	0x00000000
        /*0b20*/ 	.short	0x010a
        /*0b22*/ 	.byte	0xff
	.zero		1


	//   ....[163]....
        /*0b24*/ 	.word	0x00009700
        /*0b28*/ 	.word	0x00000000
        /*0b2c*/ 	.word	0x00000000
        /*0b30*/ 	.short	0x010a
        /*0b32*/ 	.byte	0xff
	.zero		1


	//   ....[164]....
        /*0b34*/ 	.word	0x00009760
        /*0b38*/ 	.word	0x00000000
        /*0b3c*/ 	.word	0x00000000
        /*0b40*/ 	.short	0x010a
        /*0b42*/ 	.byte	0xff
	.zero		1


	//   ....[165]....
        /*0b44*/ 	.word	0x000097c0
        /*0b48*/ 	.word	0x00000000
        /*0b4c*/ 	.word	0x00000000
        /*0b50*/ 	.short	0x010a
        /*0b52*/ 	.byte	0xff
	.zero		1


	//   ....[166]....
        /*0b54*/ 	.word	0x00009820
        /*0b58*/ 	.word	0x00000004
        /*0b5c*/ 	.word	0x000001e8
        /*0b60*/ 	.short	0x010a
        /*0b62*/ 	.byte	0xff
	.zero		1


	//   ....[167]....
        /*0b64*/ 	.word	0x00009880
        /*0b68*/ 	.word	0x00000004
        /*0b6c*/ 	.word	0x000001e0
        /*0b70*/ 	.short	0x010a
        /*0b72*/ 	.byte	0xff
	.zero		1


	//   ....[168]....
        /*0b74*/ 	.word	0x000098e0
        /*0b78*/ 	.word	0x00000000
        /*0b7c*/ 	.word	0x000001e0
        /*0b80*/ 	.short	0x010a
        /*0b82*/ 	.byte	0xff
	.zero		1


	//   ....[169]....
        /*0b84*/ 	.word	0x00009940
        /*0b88*/ 	.word	0x00000000
        /*0b8c*/ 	.word	0x00000200
        /*0b90*/ 	.short	0x010a
        /*0b92*/ 	.byte	0xff
	.zero		1


	//   ....[170]....
        /*0b94*/ 	.word	0x000099a0
        /*0b98*/ 	.word	0x00000000
        /*0b9c*/ 	.word	0x00000000
        /*0ba0*/ 	.short	0x010a
        /*0ba2*/ 	.byte	0xff
	.zero		1


	//   ....[171]....
        /*0ba4*/ 	.word	0x00009a00
        /*0ba8*/ 	.word	0x00000000
        /*0bac*/ 	.word	0x00000000
        /*0bb0*/ 	.short	0x010a
        /*0bb2*/ 	.byte	0xff
	.zero		1


	//   ....[172]....
        /*0bb4*/ 	.word	0x00009a60
        /*0bb8*/ 	.word	0x00000000
        /*0bbc*/ 	.word	0x00000000
        /*0bc0*/ 	.short	0x010a
        /*0bc2*/ 	.byte	0xff
	.zero		1


	//   ....[173]....
        /*0bc4*/ 	.word	0x00009ac0
        /*0bc8*/ 	.word	0x00000003
        /*0bcc*/ 	.word	0x000001e0
        /*0bd0*/ 	.short	0x010a
        /*0bd2*/ 	.byte	0xff
	.zero		1


	//   ....[174]....
        /*0bd4*/ 	.word	0x00009b20
        /*0bd8*/ 	.word	0x00000000
        /*0bdc*/ 	.word	0x000001d8
        /*0be0*/ 	.short	0x010a
        /*0be2*/ 	.byte	0xff
	.zero		1


	//   ....[175]....
        /*0be4*/ 	.word	0x00009b80
        /*0be8*/ 	.word	0x00000000
        /*0bec*/ 	.word	0x000001b8
        /*0bf0*/ 	.short	0x010a
        /*0bf2*/ 	.byte	0xff
	.zero		1


	//   ....[176]....
        /*0bf4*/ 	.word	0x00009be0
        /*0bf8*/ 	.word	0x00000003
        /*0bfc*/ 	.word	0x000001b8
        /*0c00*/ 	.short	0x010a
        /*0c02*/ 	.byte	0xff
	.zero		1


	//   ....[177]....
        /*0c04*/ 	.word	0x00009c40
        /*0c08*/ 	.word	0x00000000
        /*0c0c*/ 	.word	0x00000000
        /*0c10*/ 	.short	0x010a
        /*0c12*/ 	.byte	0xff
	.zero		1


	//   ....[178]....
        /*0c14*/ 	.word	0x00009ca0
        /*0c18*/ 	.word	0x00000000
        /*0c1c*/ 	.word	0x00000000
        /*0c20*/ 	.short	0x010a
        /*0c22*/ 	.byte	0xff
	.zero		1


	//   ....[179]....
        /*0c24*/ 	.word	0x00009d00
        /*0c28*/ 	.word	0x00000000
        /*0c2c*/ 	.word	0x000001e0
        /*0c30*/ 	.short	0x010a
        /*0c32*/ 	.byte	0xff
	.zero		1


	//   ....[180]....
        /*0c34*/ 	.word	0x00009d50
        /*0c38*/ 	.word	0x00000000
        /*0c3c*/ 	.word	0x000001a0
        /*0c40*/ 	.short	0x010a
        /*0c42*/ 	.byte	0xff
	.zero		1


	//   ....[181]....
        /*0c44*/ 	.word	0x00009da0
        /*0c48*/ 	.word	0x00000054
        /*0c4c*/ 	.word	0x000001f0
        /*0c50*/ 	.short	0x010a
        /*0c52*/ 	.byte	0xff
	.zero		1


	//   ....[182]....
        /*0c54*/ 	.word	0x00009df0
        /*0c58*/ 	.word	0x00000003
        /*0c5c*/ 	.word	0x000001a0
        /*0c60*/ 	.short	0x010a
        /*0c62*/ 	.byte	0xff
	.zero		1


	//----- nvinfo : EIATTR_NUM_MBARRIERS
	.align		4
.L_47:
        /*0c64*/ 	.byte	0x03, 0x38
        /*0c66*/ 	.short	0x0042


	//----- nvinfo : EIATTR_EXIT_INSTR_OFFSETS
	.align		4
        /*0c68*/ 	.byte	0x04, 0x1c
        /*0c6a*/ 	.short	(.L_49 - .L_48)


	//   ....[0]....
.L_48:
        /*0c6c*/ 	.word	0x00003ee0


	//   ....[1]....
        /*0c70*/ 	.word	0x00004170


	//   ....[2]....
        /*0c74*/ 	.word	0x000041d0


	//   ....[3]....
        /*0c78*/ 	.word	0x00004f00


	//   ....[4]....
        /*0c7c*/ 	.word	0x00006360


	//   ....[5]....
        /*0c80*/ 	.word	0x000063a0


	//   ....[6]....
        /*0c84*/ 	.word	0x00008c60


	//   ....[7]....
        /*0c88*/ 	.word	0x00008ce0


	//   ....[8]....
        /*0c8c*/ 	.word	0x00008d10


	//   ....[9]....
        /*0c90*/ 	.word	0x00008d80


	//----- nvinfo : EIATTR_MAX_THREADS
	.align		4
.L_49:
        /*0c94*/ 	.byte	0x04, 0x05
        /*0c96*/ 	.short	(.L_51 - .L_50)
.L_50:
        /*0c98*/ 	.word	0x00000100
        /*0c9c*/ 	.word	0x00000001
        /*0ca0*/ 	.word	0x00000001


	//----- nvinfo : EIATTR_CRS_STACK_SIZE
	.align		4
.L_51:
        /*0ca4*/ 	.byte	0x04, 0x1e
        /*0ca6*/ 	.short	(.L_53 - .L_52)
.L_52:
        /*0ca8*/ 	.word	0x00000000


	//----- nvinfo : EIATTR_CBANK_PARAM_SIZE
	.align		4
.L_53:
        /*0cac*/ 	.byte	0x03, 0x19
        /*0cae*/ 	.short	0x0900


	//----- nvinfo : EIATTR_PARAM_CBANK
	.align		4
        /*0cb0*/ 	.byte	0x04, 0x0a
        /*0cb2*/ 	.short	(.L_55 - .L_54)
	.align		4
.L_54:
        /*0cb4*/ 	.word	index@(.nv.constant0._ZN7cutlass13device_kernelINS_4conv6kernel13ConvUniversalINS1_16ConvProblemShapeILNS1_8OperatorE2ELi3EEENS1_10collective14CollectiveConvINS1_47MainloopSm100TmaUmmaWarpSpecializedImplicitGemmILS5_2ELi26ELi3ELi1ELi2EN4cute5tupleIJNSA_1CILi2EEENSC_ILi1EEESE_EEEEENSB_IJNSC_ILi64EEENSB_IJSH_EEENSB_IJNSC_ILi32EEEEEEEEENS_6half_tESM_NSA_8TiledMMAINSA_8MMA_AtomIJNSA_20SM100_MMA_F16BF16_SSISM_SM_fLi64ELi64ELNSA_4UMMA5MajorE1ELSR_1ELNSQ_7ScaleInE0ELSS_0EEEEEENSA_6LayoutINSB_IJSE_SE_SE_EEENSB_IJNSC_ILi0EEESX_SX_EEEEENSB_IJNSA_10UnderscoreES10_S10_EEEEENS7_6detail27Sm100ImplicitGemmTileTraitsINSA_13SM90_TMA_LOADENSA_14ComposedLayoutINSA_7SwizzleILi3ELi4ELi3EEENSA_18smem_ptr_flag_bitsILi16EEENSV_INSB_IJSH_NSC_ILi8EEEEEENSB_IJSE_SH_EEEEEEEvEENS14_INSA_30SM90_TMA_LOAD_IM2COL_MULTICASTES1F_vEEEENS_8epilogue10collective18CollectiveEpilogueINS1K_23Sm100TmaWarpSpecializedILi3ELi2ELi16ELb1ELb0EEEJSL_NSB_IJNSV_ISH_SE_EENSV_ISJ_SE_EEEEESM_NSB_IJlNSB_IJSE_lllEEESX_EEESM_S1T_NS1K_6fusion15FusionCallbacksIS1O_NS1U_17LinearCombinationISM_fSM_fLNS_15FloatRoundStyleE2EEESL_S1R_JEEENSA_5SM1004TMEM4LOAD26SM100_TMEM_LOAD_16dp256b4xES15_NS16_INS17_ILi2ELi4ELi3EEES1A_NSV_INSB_IJS1B_SJ_EEENSB_IJSJ_SE_EEEEEEENSA_17SM75_U32x4_LDSM_NENSA_14SM90_TMA_STOREES28_NSA_17SM90_U32x4_STSM_NENSA_39AutoVectorizingCopyWithAssumedAlignmentILi128EEEEEEvvEEEEvNT_6ParamsE)
        /*0cb8*/ 	.short	0x0380
        /*0cba*/ 	.short	0x0900


	//----- nvinfo : EIATTR_SW_WAR
	.align		4
.L_55:
        /*0cbc*/ 	.byte	0x04, 0x36
        /*0cbe*/ 	.short	(.L_57 - .L_56)
.L_56:
        /*0cc0*/ 	.word	0x00000008
.L_57:


//--------------------- .nv.callgraph             --------------------------
	.section	.nv.callgraph,"",@"SHT_CUDA_CALLGRAPH"
	.align	4
	.sectionentsize	8
	.align		4
        /*0000*/ 	.word	0x00000000
	.align		4
        /*0004*/ 	.word	0xffffffff
	.align		4
        /*0008*/ 	.word	index@(_ZN7cutlass13device_kernelINS_4conv6kernel13ConvUniversalINS1_16ConvProblemShapeILNS1_8OperatorE2ELi3EEENS1_10collective14CollectiveConvINS1_47MainloopSm100TmaUmmaWarpSpecializedImplicitGemmILS5_2ELi26ELi3ELi1ELi2EN4cute5tupleIJNSA_1CILi2EEENSC_ILi1EEESE_EEEEENSB_IJNSC_ILi64EEENSB_IJSH_EEENSB_IJNSC_ILi32EEEEEEEEENS_6half_tESM_NSA_8TiledMMAINSA_8MMA_AtomIJNSA_20SM100_MMA_F16BF16_SSISM_SM_fLi64ELi64ELNSA_4UMMA5MajorE1ELSR_1ELNSQ_7ScaleInE0ELSS_0EEEEEENSA_6LayoutINSB_IJSE_SE_SE_EEENSB_IJNSC_ILi0EEESX_SX_EEEEENSB_IJNSA_10UnderscoreES10_S10_EEEEENS7_6detail27Sm100ImplicitGemmTileTraitsINSA_13SM90_TMA_LOADENSA_14ComposedLayoutINSA_7SwizzleILi3ELi4ELi3EEENSA_18smem_ptr_flag_bitsILi16EEENSV_INSB_IJSH_NSC_ILi8EEEEEENSB_IJSE_SH_EEEEEEEvEENS14_INSA_30SM90_TMA_LOAD_IM2COL_MULTICASTES1F_vEEEENS_8epilogue10collective18CollectiveEpilogueINS1K_23Sm100TmaWarpSpecializedILi3ELi2ELi16ELb1ELb0EEEJSL_NSB_IJNSV_ISH_SE_EENSV_ISJ_SE_EEEEESM_NSB_IJlNSB_IJSE_lllEEESX_EEESM_S1T_NS1K_6fusion15FusionCallbacksIS1O_NS1U_17LinearCombinationISM_fSM_fLNS_15FloatRoundStyleE2EEESL_S1R_JEEENSA_5SM1004TMEM4LOAD26SM100_TMEM_LOAD_16dp256b4xES15_NS16_INS17_ILi2ELi4ELi3EEES1A_NSV_INSB_IJS1B_SJ_EEENSB_IJSJ_SE_EEEEEEENSA_17SM75_U32x4_LDSM_NENSA_14SM90_TMA_STOREES28_NSA_17SM90_U32x4_STSM_NENSA_39AutoVectorizingCopyWithAssumedAlignmentILi128EEEEEEvvEEEEvNT_6ParamsE)
	.align		4
        /*000c*/ 	.word	index@(__assertfail)
	.align		4
        /*0010*/ 	.word	0x00000000
	.align		4
        /*0014*/ 	.word	0xfffffffe
	.align		4
        /*0018*/ 	.word	0x00000000
	.align		4
        /*001c*/ 	.word	0xfffffffd
	.align		4
        /*0020*/ 	.word	0x00000000
	.align		4
        /*0024*/ 	.word	0xfffffffc


//--------------------- .nv.constant4             --------------------------
	.section	.nv.constant4,"a",@progbits
	.align	8
	.align		8
.nv.constant4:
        /*0000*/ 	.dword	__assertfail
	.align		8
        /*0008*/ 	.dword	__unnamed_1
	.align		8
        /*0010*/ 	.dword	__unnamed_2
	.align		8
        /*0018*/ 	.dword	_ZN39_INTERNAL_250499ca_4_k_cu_c5758978_34894cuda3std3__45__cpo5beginE
	.align		8
        /*0020*/ 	.dword	_ZN39_INTERNAL_250499ca_4_k_cu_c5758978_34894cuda3std3__45__cpo3endE
	.align		8
        /*0028*/ 	.dword	_ZN39_INTERNAL_250499ca_4_k_cu_c5758978_34894cuda3std3__45__cpo6cbeginE
	.align		8
        /*0030*/ 	.dword	_ZN39_INTERNAL_250499ca_4_k_cu_c5758978_34894cuda3std3__45__cpo4cendE
	.align		8
        /*0038*/ 	.dword	_ZN39_INTERNAL_250499ca_4_k_cu_c5758978_34894cuda3std3__441_GLOBAL__N__250499ca_4_k_cu_c5758978_34896ignoreE
	.align		8
        /*0040*/ 	.dword	_ZN39_INTERNAL_250499ca_4_k_cu_c5758978_34894cuda3std3__419piecewise_constructE
	.align		8
        /*0048*/ 	.dword	_ZN39_INTERNAL_250499ca_4_k_cu_c5758978_34894cuda3std3__48in_placeE
	.align		8
        /*0050*/ 	.dword	_ZN39_INTERNAL_250499ca_4_k_cu_c5758978_34894cuda3std6ranges3__45__cpo4swapE
	.align		8
        /*0058*/ 	.dword	_ZN39_INTERNAL_250499ca_4_k_cu_c5758978_34894cuda3std6ranges3__45__cpo9iter_moveE
	.align		8
        /*0060*/ 	.dword	_ZN39_INTERNAL_250499ca_4_k_cu_c5758978_34894cute7productE
	.align		8
        /*0068*/ 	.dword	_ZN39_INTERNAL_250499ca_4_k_cu_c5758978_34894cute1_E
	.align		8
        /*0070*/ 	.dword	$str$27
	.align		8
        /*0078*/ 	.dword	$str$28
	.align		8
        /*0080*/ 	.dword	$str$29
	.align		8
        /*0088*/ 	.dword	$str$30


//--------------------- .text._ZN7cutlass13device_kernelINS_4conv6kernel13ConvUniversalINS1_16ConvProblemShapeILNS1_8OperatorE2ELi3EEENS1_10collective14CollectiveConvINS1_47MainloopSm100TmaUmmaWarpSpecializedImplicitGemmILS5_2ELi26ELi3ELi1ELi2EN4cute5tupleIJNSA_1CILi2EEENSC_ILi1EEESE_EEEEENSB_IJNSC_ILi64EEENSB_IJSH_EEENSB_IJNSC_ILi32EEEEEEEEENS_6half_tESM_NSA_8TiledMMAINSA_8MMA_AtomIJNSA_20SM100_MMA_F16BF16_SSISM_SM_fLi64ELi64ELNSA_4UMMA5MajorE1ELSR_1ELNSQ_7ScaleInE0ELSS_0EEEEEENSA_6LayoutINSB_IJSE_SE_SE_EEENSB_IJNSC_ILi0EEESX_SX_EEEEENSB_IJNSA_10UnderscoreES10_S10_EEEEENS7_6detail27Sm100ImplicitGemmTileTraitsINSA_13SM90_TMA_LOADENSA_14ComposedLayoutINSA_7SwizzleILi3ELi4ELi3EEENSA_18smem_ptr_flag_bitsILi16EEENSV_INSB_IJSH_NSC_ILi8EEEEEENSB_IJSE_SH_EEEEEEEvEENS14_INSA_30SM90_TMA_LOAD_IM2COL_MULTICASTES1F_vEEEENS_8epilogue10collective18CollectiveEpilogueINS1K_23Sm100TmaWarpSpecializedILi3ELi2ELi16ELb1ELb0EEEJSL_NSB_IJNSV_ISH_SE_EENSV_ISJ_SE_EEEEESM_NSB_IJlNSB_IJSE_lllEEESX_EEESM_S1T_NS1K_6fusion15FusionCallbacksIS1O_NS1U_17LinearCombinationISM_fSM_fLNS_15FloatRoundStyleE2EEESL_S1R_JEEENSA_5SM1004TMEM4LOAD26SM100_TMEM_LOAD_16dp256b4xES15_NS16_INS17_ILi2ELi4ELi3EEES1A_NSV_INSB_IJS1B_SJ_EEENSB_IJSJ_SE_EEEEEEENSA_17SM75_U32x4_LDSM_NENSA_14SM90_TMA_STOREES28_NSA_17SM90_U32x4_STSM_NENSA_39AutoVectorizingCopyWithAssumedAlignmentILi128EEEEEEvvEEEEvNT_6ParamsE --------------------------
	.section	.text._ZN7cutlass13device_kernelINS_4conv6kernel13ConvUniversalINS1_16ConvProblemShapeILNS1_8OperatorE2ELi3EEENS1_10collective14CollectiveConvINS1_47MainloopSm100TmaUmmaWarpSpecializedImplicitGemmILS5_2ELi26ELi3ELi1ELi2EN4cute5tupleIJNSA_1CILi2EEENSC_ILi1EEESE_EEEEENSB_IJNSC_ILi64EEENSB_IJSH_EEENSB_IJNSC_ILi32EEEEEEEEENS_6half_tESM_NSA_8TiledMMAINSA_8MMA_AtomIJNSA_20SM100_MMA_F16BF16_SSISM_SM_fLi64ELi64ELNSA_4UMMA5MajorE1ELSR_1ELNSQ_7ScaleInE0ELSS_0EEEEEENSA_6LayoutINSB_IJSE_SE_SE_EEENSB_IJNSC_ILi0EEESX_SX_EEEEENSB_IJNSA_10UnderscoreES10_S10_EEEEENS7_6detail27Sm100ImplicitGemmTileTraitsINSA_13SM90_TMA_LOADENSA_14ComposedLayoutINSA_7SwizzleILi3ELi4ELi3EEENSA_18smem_ptr_flag_bitsILi16EEENSV_INSB_IJSH_NSC_ILi8EEEEEENSB_IJSE_SH_EEEEEEEvEENS14_INSA_30SM90_TMA_LOAD_IM2COL_MULTICASTES1F_vEEEENS_8epilogue10collective18CollectiveEpilogueINS1K_23Sm100TmaWarpSpecializedILi3ELi2ELi16ELb1ELb0EEEJSL_NSB_IJNSV_ISH_SE_EENSV_ISJ_SE_EEEEESM_NSB_IJlNSB_IJSE_lllEEESX_EEESM_S1T_NS1K_6fusion15FusionCallbacksIS1O_NS1U_17LinearCombinationISM_fSM_fLNS_15FloatRoundStyleE2EEESL_S1R_JEEENSA_5SM1004TMEM4LOAD26SM100_TMEM_LOAD_16dp256b4xES15_NS16_INS17_ILi2ELi4ELi3EEES1A_NSV_INSB_IJS1B_SJ_EEENSB_IJSJ_SE_EEEEEEENSA_17SM75_U32x4_LDSM_NENSA_14SM90_TMA_STOREES28_NSA_17SM90_U32x4_STSM_NENSA_39AutoVectorizingCopyWithAssumedAlignmentILi128EEEEEEvvEEEEvNT_6ParamsE,"ax",@progbits
	.align	128
.text._ZN7cutlass13device_kernelINS_4conv6kernel13ConvUniversalINS1_16ConvProblemShapeILNS1_8OperatorE2ELi3EEENS1_10collective14CollectiveConvINS1_47MainloopSm100TmaUmmaWarpSpecializedImplicitGemmILS5_2ELi26ELi3ELi1ELi2EN4cute5tupleIJNSA_1CILi2EEENSC_ILi1EEESE_EEEEENSB_IJNSC_ILi64EEENSB_IJSH_EEENSB_IJNSC_ILi32EEEEEEEEENS_6half_tESM_NSA_8TiledMMAINSA_8MMA_AtomIJNSA_20SM100_MMA_F16BF16_SSISM_SM_fLi64ELi64ELNSA_4UMMA5MajorE1ELSR_1ELNSQ_7ScaleInE0ELSS_0EEEEEENSA_6LayoutINSB_IJSE_SE_SE_EEENSB_IJNSC_ILi0EEESX_SX_EEEEENSB_IJNSA_10UnderscoreES10_S10_EEEEENS7_6detail27Sm100ImplicitGemmTileTraitsINSA_13SM90_TMA_LOADENSA_14ComposedLayoutINSA_7SwizzleILi3ELi4ELi3EEENSA_18smem_ptr_flag_bitsILi16EEENSV_INSB_IJSH_NSC_ILi8EEEEEENSB_IJSE_SH_EEEEEEEvEENS14_INSA_30SM90_TMA_LOAD_IM2COL_MULTICASTES1F_vEEEENS_8epilogue10collective18CollectiveEpilogueINS1K_23Sm100TmaWarpSpecializedILi3ELi2ELi16ELb1ELb0EEEJSL_NSB_IJNSV_ISH_SE_EENSV_ISJ_SE_EEEEESM_NSB_IJlNSB_IJSE_lllEEESX_EEESM_S1T_NS1K_6fusion15FusionCallbacksIS1O_NS1U_17LinearCombinationISM_fSM_fLNS_15FloatRoundStyleE2EEESL_S1R_JEEENSA_5SM1004TMEM4LOAD26SM100_TMEM_LOAD_16dp256b4xES15_NS16_INS17_ILi2ELi4ELi3EEES1A_NSV_INSB_IJS1B_SJ_EEENSB_IJSJ_SE_EEEEEEENSA_17SM75_U32x4_LDSM_NENSA_14SM90_TMA_STOREES28_NSA_17SM90_U32x4_STSM_NENSA_39AutoVectorizingCopyWithAssumedAlignmentILi128EEEEEEvvEEEEvNT_6ParamsE:
        .type           _ZN7cutlass13device_kernelINS_4conv6kernel13ConvUniversalINS1_16ConvProblemShapeILNS1_8OperatorE2ELi3EEENS1_10collective14CollectiveConvINS1_47MainloopSm100TmaUmmaWarpSpecializedImplicitGemmILS5_2ELi26ELi3ELi1ELi2EN4cute5tupleIJNSA_1CILi2EEENSC_ILi1EEESE_EEEEENSB_IJNSC_ILi64EEENSB_IJSH_EEENSB_IJNSC_ILi32EEEEEEEEENS_6half_tESM_NSA_8TiledMMAINSA_8MMA_AtomIJNSA_20SM100_MMA_F16BF16_SSISM_SM_fLi64ELi64ELNSA_4UMMA5MajorE1ELSR_1ELNSQ_7ScaleInE0ELSS_0EEEEEENSA_6LayoutINSB_IJSE_SE_SE_EEENSB_IJNSC_ILi0EEESX_SX_EEEEENSB_IJNSA_10UnderscoreES10_S10_EEEEENS7_6detail27Sm100ImplicitGemmTileTraitsINSA_13SM90_TMA_LOADENSA_14ComposedLayoutINSA_7SwizzleILi3ELi4ELi3EEENSA_18smem_ptr_flag_bitsILi16EEENSV_INSB_IJSH_NSC_ILi8EEEEEENSB_IJSE_SH_EEEEEEEvEENS14_INSA_30SM90_TMA_LOAD_IM2COL_MULTICASTES1F_vEEEENS_8epilogue10collective18CollectiveEpilogueINS1K_23Sm100TmaWarpSpecializedILi3ELi2ELi16ELb1ELb0EEEJSL_NSB_IJNSV_ISH_SE_EENSV_ISJ_SE_EEEEESM_NSB_IJlNSB_IJSE_lllEEESX_EEESM_S1T_NS1K_6fusion15FusionCallbacksIS1O_NS1U_17LinearCombinationISM_fSM_fLNS_15FloatRoundStyleE2EEESL_S1R_JEEENSA_5SM1004TMEM4LOAD26SM100_TMEM_LOAD_16dp256b4xES15_NS16_INS17_ILi2ELi4ELi3EEES1A_NSV_INSB_IJS1B_SJ_EEENSB_IJSJ_SE_EEEEEEENSA_17SM75_U32x4_LDSM_NENSA_14SM90_TMA_STOREES28_NSA_17SM90_U32x4_STSM_NENSA_39AutoVectorizingCopyWithAssumedAlignmentILi128EEEEEEvvEEEEvNT_6ParamsE,@function
        .size           _ZN7cutlass13device_kernelINS_4conv6kernel13ConvUniversalINS1_16ConvProblemShapeILNS1_8OperatorE2ELi3EEENS1_10collective14CollectiveConvINS1_47MainloopSm100TmaUmmaWarpSpecializedImplicitGemmILS5_2ELi26ELi3ELi1ELi2EN4cute5tupleIJNSA_1CILi2EEENSC_ILi1EEESE_EEEEENSB_IJNSC_ILi64EEENSB_IJSH_EEENSB_IJNSC_ILi32EEEEEEEEENS_6half_tESM_NSA_8TiledMMAINSA_8MMA_AtomIJNSA_20SM100_MMA_F16BF16_SSISM_SM_fLi64ELi64ELNSA_4UMMA5MajorE1ELSR_1ELNSQ_7ScaleInE0ELSS_0EEEEEENSA_6LayoutINSB_IJSE_SE_SE_EEENSB_IJNSC_ILi0EEESX_SX_EEEEENSB_IJNSA_10UnderscoreES10_S10_EEEEENS7_6detail27Sm100ImplicitGemmTileTraitsINSA_13SM90_TMA_LOADENSA_14ComposedLayoutINSA_7SwizzleILi3ELi4ELi3EEENSA_18smem_ptr_flag_bitsILi16EEENSV_INSB_IJSH_NSC_ILi8EEEEEENSB_IJSE_SH_EEEEEEEvEENS14_INSA_30SM90_TMA_LOAD_IM2COL_MULTICASTES1F_vEEEENS_8epilogue10collective18CollectiveEpilogueINS1K_23Sm100TmaWarpSpecializedILi3ELi2ELi16ELb1ELb0EEEJSL_NSB_IJNSV_ISH_SE_EENSV_ISJ_SE_EEEEESM_NSB_IJlNSB_IJSE_lllEEESX_EEESM_S1T_NS1K_6fusion15FusionCallbacksIS1O_NS1U_17LinearCombinationISM_fSM_fLNS_15FloatRoundStyleE2EEESL_S1R_JEEENSA_5SM1004TMEM4LOAD26SM100_TMEM_LOAD_16dp256b4xES15_NS16_INS17_ILi2ELi4ELi3EEES1A_NSV_INSB_IJS1B_SJ_EEENSB_IJSJ_SE_EEEEEEENSA_17SM75_U32x4_LDSM_NENSA_14SM90_TMA_STOREES28_NSA_17SM90_U32x4_STSM_NENSA_39AutoVectorizingCopyWithAssumedAlignmentILi128EEEEEEvvEEEEvNT_6ParamsE,(.L_x_218 - _ZN7cutlass13device_kernelINS_4conv6kernel13ConvUniversalINS1_16ConvProblemShapeILNS1_8OperatorE2ELi3EEENS1_10collective14CollectiveConvINS1_47MainloopSm100TmaUmmaWarpSpecializedImplicitGemmILS5_2ELi26ELi3ELi1ELi2EN4cute5tupleIJNSA_1CILi2EEENSC_ILi1EEESE_EEEEENSB_IJNSC_ILi64EEENSB_IJSH_EEENSB_IJNSC_ILi32EEEEEEEEENS_6half_tESM_NSA_8TiledMMAINSA_8MMA_AtomIJNSA_20SM100_MMA_F16BF16_SSISM_SM_fLi64ELi64ELNSA_4UMMA5MajorE1ELSR_1ELNSQ_7ScaleInE0ELSS_0EEEEEENSA_6LayoutINSB_IJSE_SE_SE_EEENSB_IJNSC_ILi0EEESX_SX_EEEEENSB_IJNSA_10UnderscoreES10_S10_EEEEENS7_6detail27Sm100ImplicitGemmTileTraitsINSA_13SM90_TMA_LOADENSA_14ComposedLayoutINSA_7SwizzleILi3ELi4ELi3EEENSA_18smem_ptr_flag_bitsILi16EEENSV_INSB_IJSH_NSC_ILi8EEEEEENSB_IJSE_SH_EEEEEEEvEENS14_INSA_30SM90_TMA_LOAD_IM2COL_MULTICASTES1F_vEEEENS_8epilogue10collective18CollectiveEpilogueINS1K_23Sm100TmaWarpSpecializedILi3ELi2ELi16ELb1ELb0EEEJSL_NSB_IJNSV_ISH_SE_EENSV_ISJ_SE_EEEEESM_NSB_IJlNSB_IJSE_lllEEESX_EEESM_S1T_NS1K_6fusion15FusionCallbacksIS1O_NS1U_17LinearCombinationISM_fSM_fLNS_15FloatRoundStyleE2EEESL_S1R_JEEENSA_5SM1004TMEM4LOAD26SM100_TMEM_LOAD_16dp256b4xES15_NS16_INS17_ILi2ELi4ELi3EEES1A_NSV_INSB_IJS1B_SJ_EEENSB_IJSJ_SE_EEEEEEENSA_17SM75_U32x4_LDSM_NENSA_14SM90_TMA_STOREES28_NSA_17SM90_U32x4_STSM_NENSA_39AutoVectorizingCopyWithAssumedAlignmentILi128EEEEEEvvEEEEvNT_6ParamsE)
        .other          _ZN7cutlass13device_kernelINS_4conv6kernel13ConvUniversalINS1_16ConvProblemShapeILNS1_8OperatorE2ELi3EEENS1_10collective14CollectiveConvINS1_47MainloopSm100TmaUmmaWarpSpecializedImplicitGemmILS5_2ELi26ELi3ELi1ELi2EN4cute5tupleIJNSA_1CILi2EEENSC_ILi1EEESE_EEEEENSB_IJNSC_ILi64EEENSB_IJSH_EEENSB_IJNSC_ILi32EEEEEEEEENS_6half_tESM_NSA_8TiledMMAINSA_8MMA_AtomIJNSA_20SM100_MMA_F16BF16_SSISM_SM_fLi64ELi64ELNSA_4UMMA5MajorE1ELSR_1ELNSQ_7ScaleInE0ELSS_0EEEEEENSA_6LayoutINSB_IJSE_SE_SE_EEENSB_IJNSC_ILi0EEESX_SX_EEEEENSB_IJNSA_10UnderscoreES10_S10_EEEEENS7_6detail27Sm100ImplicitGemmTileTraitsINSA_13SM90_TMA_LOADENSA_14ComposedLayoutINSA_7SwizzleILi3ELi4ELi3EEENSA_18smem_ptr_flag_bitsILi16EEENSV_INSB_IJSH_NSC_ILi8EEEEEENSB_IJSE_SH_EEEEEEEvEENS14_INSA_30SM90_TMA_LOAD_IM2COL_MULTICASTES1F_vEEEENS_8epilogue10collective18CollectiveEpilogueINS1K_23Sm100TmaWarpSpecializedILi3ELi2ELi16ELb1ELb0EEEJSL_NSB_IJNSV_ISH_SE_EENSV_ISJ_SE_EEEEESM_NSB_IJlNSB_IJSE_lllEEESX_EEESM_S1T_NS1K_6fusion15FusionCallbacksIS1O_NS1U_17LinearCombinationISM_fSM_fLNS_15FloatRoundStyleE2EEESL_S1R_JEEENSA_5SM1004TMEM4LOAD26SM100_TMEM_LOAD_16dp256b4xES15_NS16_INS17_ILi2ELi4ELi3EEES1A_NSV_INSB_IJS1B_SJ_EEENSB_IJSJ_SE_EEEEEEENSA_17SM75_U32x4_LDSM_NENSA_14SM90_TMA_STOREES28_NSA_17SM90_U32x4_STSM_NENSA_39AutoVectorizingCopyWithAssumedAlignmentILi128EEEEEEvvEEEEvNT_6ParamsE,@"STO_CUDA_ENTRY STV_DEFAULT"
_ZN7cutlass13device_kernelINS_4conv6kernel13ConvUniversalINS1_16ConvProblemShapeILNS1_8OperatorE2ELi3EEENS1_10collective14CollectiveConvINS1_47MainloopSm100TmaUmmaWarpSpecializedImplicitGemmILS5_2ELi26ELi3ELi1ELi2EN4cute5tupleIJNSA_1CILi2EEENSC_ILi1EEESE_EEEEENSB_IJNSC_ILi64EEENSB_IJSH_EEENSB_IJNSC_ILi32EEEEEEEEENS_6half_tESM_NSA_8TiledMMAINSA_8MMA_AtomIJNSA_20SM100_MMA_F16BF16_SSISM_SM_fLi64ELi64ELNSA_4UMMA5MajorE1ELSR_1ELNSQ_7ScaleInE0ELSS_0EEEEEENSA_6LayoutINSB_IJSE_SE_SE_EEENSB_IJNSC_ILi0EEESX_SX_EEEEENSB_IJNSA_10UnderscoreES10_S10_EEEEENS7_6detail27Sm100ImplicitGemmTileTraitsINSA_13SM90_TMA_LOADENSA_14ComposedLayoutINSA_7SwizzleILi3ELi4ELi3EEENSA_18smem_ptr_flag_bitsILi16EEENSV_INSB_IJSH_NSC_ILi8EEEEEENSB_IJSE_SH_EEEEEEEvEENS14_INSA_30SM90_TMA_LOAD_IM2COL_MULTICASTES1F_vEEEENS_8epilogue10collective18CollectiveEpilogueINS1K_23Sm100TmaWarpSpecializedILi3ELi2ELi16ELb1ELb0EEEJSL_NSB_IJNSV_ISH_SE_EENSV_ISJ_SE_EEEEESM_NSB_IJlNSB_IJSE_lllEEESX_EEESM_S1T_NS1K_6fusion15FusionCallbacksIS1O_NS1U_17LinearCombinationISM_fSM_fLNS_15FloatRoundStyleE2EEESL_S1R_JEEENSA_5SM1004TMEM4LOAD26SM100_TMEM_LOAD_16dp256b4xES15_NS16_INS17_ILi2ELi4ELi3EEES1A_NSV_INSB_IJS1B_SJ_EEENSB_IJSJ_SE_EEEEEEENSA_17SM75_U32x4_LDSM_NENSA_14SM90_TMA_STOREES28_NSA_17SM90_U32x4_STSM_NENSA_39AutoVectorizingCopyWithAssumedAlignmentILi128EEEEEEvvEEEEvNT_6ParamsE:
[----:B------:R-:W1:Y:S01]  /*0000*/  LDC R1, c[0x0][0x37c] ;  /* 0x0000df00ff017b82 */ /* 0x000e620000000800 */
[----:B------:R-:W2:Y:S01]  /*0010*/  S2R R77, SR_TID.X ;  /* 0x00000000004d7919 */ /* 0x000ea20000002100 */
[----:B------:R-:W3:Y:S01]  /*0020*/  LDCU.64 UR6, c[0x0][0x990] ;  /* 0x00013200ff0677ac */ /* 0x000ee20008000a00 */
[----:B-1----:R-:W-:Y:S01]  /*0030*/  VIADD R1, R1, 0xfffffff8 ;  /* 0xfffffff801017836 */ /* 0x002fe20000000000 */
[----:B------:R-:W-:Y:S02]  /*0040*/  PRMT R59, RZ, 0x7610, R59 ;  /* 0x00007610ff3b7816 */ /* 0x000fe4000000003b */
[----:B------:R-:W-:Y:S01]  /*0050*/  ELECT P6, URZ, PT ;  /* 0x0000000000ff782f */ /* 0x000fe200038c0000 */
[----:B------:R-:W1:Y:S01]  /*0060*/  LDCU.64 UR48, c[0x0][0x358] ;  /* 0x00006b00ff3077ac */ /* 0x000e620008000a00 */
[----:B---3--:R-:W-:-:S04]  /*0070*/  UISETP.NE.U32.AND UP0, UPT, UR6, URZ, UPT ;  /* 0x000000ff0600728c */ /* 0x008fc8000bf05070 */
[----:B------:R-:W-:Y:S01]  /*0080*/  UISETP.NE.AND.EX UP0, UPT, UR7, URZ, UPT, UP0 ;  /* 0x000000ff0700728c */ /* 0x000fe2000bf05300 */
[----:B--2---:R-:W-:-:S05]  /*0090*/  SHF.R.U32.HI R78, RZ, 0x5, R77 ;  /* 0x00000005ff4e7819 */ /* 0x004fca000001164d */
[----:B------:R-:W2:Y:S02]  /*00a0*/  SHFL.IDX PT, R0, R78, RZ, 0x1f ;  /* 0x00001fff4e007589 */ /* 0x000ea400000e0000 */
[----:B--2---:R-:W-:Y:S01]  /*00b0*/  R2UR UR4, R0 ;  /* 0x00000000000472ca */ /* 0x004fe200000e0000 */
[----:B-1----:R-:W-:-:S14]  /*00c0*/  BRA.U UP0, `(.L_x_0) ;  /* 0x00000001002c7547 */ /* 0x002fdc000b800000 */
[----:B------:R-:W1:Y:S02]  /*00d0*/  LDCU.64 UR8, c[0x0][0x988] ;  /* 0x00013100ff0877ac */ /* 0x000e640008000a00 */
[----:B-1----:R-:W-:-:S04]  /*00e0*/  UISETP.NE.U32.AND UP0, UPT, UR8, URZ, UPT ;  /* 0x000000ff0800728c */ /* 0x002fc8000bf05070 */
[----:B------:R-:W-:-:S09]  /*00f0*/  UISETP.NE.AND.EX UP0, UPT, UR9, URZ, UPT, UP0 ;  /* 0x000000ff0900728c */ /* 0x000fd2000bf05300 */
[----:B------:R-:W-:Y:S05]  /*0100*/  BRA.U !UP0, `(.L_x_1) ;  /* 0x0000000108107547 */ /* 0x000fea000b800000 */
[----:B------:R-:W1:Y:S02]  /*0110*/  LDC.64 R2, c[0x0][0x988] ;  /* 0x00026200ff027b82 */ /* 0x000e640000000a00 */
[----:B-1----:R1:W5:Y:S01]  /*0120*/  LDG.E R35, desc[UR48][R2.64] ;  /* 0x0000003002237981 */ /* 0x002362000c1e1900 */
[----:B------:R-:W-:Y:S01]  /*0130*/  HFMA2 R59, -RZ, RZ, 0, 5.9604644775390625e-08 ;  /* 0x00000001ff3b7431 */ /* 0x000fe200000001ff */
[----:B------:R-:W-:Y:S05]  /*0140*/  BRA `(.L_x_0) ;  /* 0x00000000000c7947 */ /* 0x000fea0003800000 */
.L_x_1:
[----:B------:R-:W1:Y:S01]  /*0150*/  LDCU UR5, c[0x0][0x980] ;  /* 0x00013000ff0577ac */ /* 0x000e620008000800 */
[----:B------:R-:W-:Y:S01]  /*0160*/  HFMA2 R59, -RZ, RZ, 0, 5.9604644775390625e-08 ;  /* 0x00000001ff3b7431 */ /* 0x000fe200000001ff */
[----:B-1----:R-:W-:Y:S02]  /*0170*/  MOV R35, UR5 ;  /* 0x0000000500237c02 */ /* 0x002fe40008000f00 */
.L_x_0:
[----:B------:R-:W2:Y:S02]  /*0180*/  LDCU.64 UR8, c[0x0][0x9b0] ;  /* 0x00013600ff0877ac */ /* 0x000ea40008000a00 */
[----:B--2---:R-:W-:-:S04]  /*0190*/  UISETP.NE.U32.AND UP0, UPT, UR8, URZ, UPT ;  /* 0x000000ff0800728c */ /* 0x004fc8000bf05070 */
[----:B------:R-:W-:-:S09]  /*01a0*/  UISETP.NE.AND.EX UP0, UPT, UR9, URZ, UPT, UP0 ;  /* 0x000000ff0900728c */ /* 0x000fd2000bf05300 */
[----:B------:R-:W-:Y:S05]  /*01b0*/  BRA.U UP0, `(.L_x_2) ;  /* 0x0000000100247547 */ /* 0x000fea000b800000 */
[----:B------:R-:W2:Y:S02]  /*01c0*/  LDCU.64 UR8, c[0x0][0x9a8] ;  /* 0x00013500ff0877ac */ /* 0x000ea40008000a00 */
[----:B--2---:R-:W-:-:S04]  /*01d0*/  UISETP.NE.U32.AND UP0, UPT, UR8, URZ, UPT ;  /* 0x000000ff0800728c */ /* 0x004fc8000bf05070 */
[----:B------:R-:W-:-:S09]  /*01e0*/  UISETP.NE.AND.EX UP0, UPT, UR9, URZ, UPT, UP0 ;  /* 0x000000ff0900728c */ /* 0x000fd2000bf05300 */
[----:B------:R-:W-:Y:S05]  /*01f0*/  BRA.U !UP0, `(.L_x_3) ;  /* 0x00000001080c7547 */ /* 0x000fea000b800000 */
[----:B-1----:R-:W1:Y:S02]  /*0200*/  LDC.64 R2, c[0x0][0x9a8] ;  /* 0x00026a00ff027b82 */ /* 0x002e640000000a00 */
[----:B-1----:R2:W5:Y:S01]  /*0210*/  LDG.E R33, desc[UR48][R2.64] ;  /* 0x0000003002217981 */ /* 0x002562000c1e1900 */
[----:B------:R-:W-:Y:S05]  /*0220*/  BRA `(.L_x_2) ;  /* 0x0000000000087947 */ /* 0x000fea0003800000 */
.L_x_3:
[----:B------:R-:W2:Y:S02]  /*0230*/  LDCU UR5, c[0x0][0x9a0] ;  /* 0x00013400ff0577ac */ /* 0x000ea40008000800 */
[----:B--2---:R-:W-:Y:S02]  /*0240*/  MOV R33, UR5 ;  /* 0x0000000500217c02 */ /* 0x004fe40008000f00 */
.L_x_2:
[----:B------:R-:W-:Y:S01]  /*0250*/  IMAD.U32 R0, RZ, RZ, UR4 ;  /* 0x00000004ff007e24 */ /* 0x000fe2000f8e00ff */
[----:B------:R-:W-:Y:S04]  /*0260*/  BSSY.RECONVERGENT B0, `(.L_x_4) ;  /* 0x000000c000007945 */ /* 0x000fe80003800200 */
[C---:B------:R-:W-:Y:S02]  /*0270*/  ISETP.NE.OR P1, PT, R0.reuse, 0x1, !P6 ;  /* 0x000000010000780c */ /* 0x040fe40007725670 */
[----:B------:R-:W-:-:S11]  /*0280*/  ISETP.NE.OR P0, PT, R0, 0x3, !P6 ;  /* 0x000000030000780c */ /* 0x000fd60007705670 */
[----:B------:R-:W-:Y:S05]  /*0290*/  @P1 BRA `(.L_x_5) ;  /* 0x0000000000201947 */ /* 0x000fea0003800000 */
[----:B------:R-:W3:Y:S02]  /*02a0*/  LDCU.64 UR8, c[0x0][0x348] ;  /* 0x00006900ff0877ac */ /* 0x000ee40008000a00 */
[----:B---3--:R-:W-:Y:S02]  /*02b0*/  UIADD3 UR10, UP1, UPT, UR8, 0x80, URZ ;  /* 0x00000080080a7890 */ /* 0x008fe4000ff3e0ff */
[----:B------:R-:W-:Y:S02]  /*02c0*/  UIADD3 UR8, UP0, UPT, UR8, 0x180, URZ ;  /* 0x0000018008087890 */ /* 0x000fe4000ff1e0ff */
[----:B------:R-:W-:Y:S02]  /*02d0*/  UIADD3.X UR11, UPT, UPT, URZ, UR9, URZ, UP1, !UPT ;  /* 0x00000009ff0b7290 */ /* 0x000fe40008ffe4ff */
[----:B------:R-:W-:-:S07]  /*02e0*/  UIADD3.X UR9, UPT, UPT, URZ, UR9, URZ, UP0, !UPT ;  /* 0x00000009ff097290 */ /* 0x000fce00087fe4ff */
[----:B------:R3:W-:Y:S02]  /*02f0*/  UTMACCTL.PF [UR10] ;  /* 0x000000000a0079b9 */ /* 0x0007e40008040000 */
[----:B------:R3:W-:Y:S02]  /*0300*/  UTMACCTL.PF [UR8] ;  /* 0x00000000080079b9 */ /* 0x0007e40008040000 */
[----:B---3--:R-:W-:Y:S01]  /*0310*/  NOP ;  /* 0x0000000000007918 */ /* 0x008fe20000000000 */
.L_x_5:
[----:B------:R-:W-:Y:S05]  /*0320*/  BSYNC.RECONVERGENT B0 ;  /* 0x0000000000007941 */ /* 0x000fea0003800200 */
.L_x_4:
[----:B------:R-:W-:Y:S04]  /*0330*/  BSSY.RECONVERGENT B0, `(.L_x_6) ;  /* 0x000000a000007945 */ /* 0x000fe80003800200 */
        /* <DEDUP_REMOVED lines=9> */
.L_x_7:
[----:B------:R-:W-:Y:S05]  /*03d0*/  BSYNC.RECONVERGENT B0 ;  /* 0x0000000000007941 */ /* 0x000fea0003800200 */
.L_x_6:
[----:B------:R-:W3:Y:S01]  /*03e0*/  LDCU.64 UR8, c[0x0][0x988] ;  /* 0x00013100ff0877ac */ /* 0x000ee20008000a00 */
[----:B------:R-:W-:Y:S02]  /*03f0*/  UISETP.EQ.U32.AND UP1, UPT, UR6, URZ, UPT ;  /* 0x000000ff0600728c */ /* 0x000fe4000bf22070 */
[----:B------:R-:W-:Y:S02]  /*0400*/  UPLOP3.LUT UP6, UPT, UPT, UPT, UPT, 0x80, 0x8 ;  /* 0x000000000008789c */ /* 0x000fe40003fcf070 */
[----:B---3--:R-:W-:-:S04]  /*0410*/  UISETP.NE.U32.AND UP0, UPT, UR8, URZ, UPT ;  /* 0x000000ff0800728c */ /* 0x008fc8000bf05070 */
[----:B------:R-:W-:-:S04]  /*0420*/  UISETP.NE.AND.EX UP0, UPT, UR9, URZ, UPT, UP0 ;  /* 0x000000ff0900728c */ /* 0x000fc8000bf05300 */
[----:B------:R-:W-:-:S04]  /*0430*/  UISETP.EQ.OR.EX UP2, UPT, UR7, URZ, !UP0, UP1 ;  /* 0x000000ff0700728c */ /* 0x000fc8000c742710 */
[----:B------:R-:W-:-:S05]  /*0440*/  UP2UR UR50, UPR, URZ, 0x4 ;  /* 0x00000004ff327883 */ /* 0x000fca0008000000 */
[----:B------:R-:W-:Y:S07]  /*0450*/  BRA.U !UP2, `(.L_x_8) ;  /* 0x000000010a207547 */ /* 0x000fee000b800000 */
[----:B------:R-:W-:Y:S01]  /*0460*/  UISETP.NE.U32.AND UP2, UPT, UR6, URZ, UPT ;  /* 0x000000ff0600728c */ /* 0x000fe2000bf45070 */
[----:B-----5:R-:W-:Y:S01]  /*0470*/  FSETP.NEU.AND P0, PT, R35, RZ, PT ;  /* 0x000000ff2300720b */ /* 0x020fe20003f0d000 */
[----:B------:R-:W-:Y:S02]  /*0480*/  USEL UR5, URZ, 0xffffffff, UP0 ;  /* 0xffffffffff057887 */ /* 0x000fe40008000000 */
[----:B------:R-:W-:-:S10]  /*0490*/  UISETP.NE.AND.EX UP2, UPT, UR7, URZ, UPT, UP2 ;  /* 0x000000ff0700728c */ /* 0x000fd4000bf45320 */
[----:B------:R-:W-:Y:S01]  /*04a0*/  VOTEU.ANY UP1, P0 ;  /* 0x0000000000ff7886 */ /* 0x000fe20000020100 */
[----:B------:R-:W-:-:S04]  /*04b0*/  @!UP2 USEL UR5, URZ, 0xffffffff, UP1 ;  /* 0xffffffffff05a887 */ /* 0x000fc80008800000 */
[----:B------:R-:W-:-:S04]  /*04c0*/  ULOP3.LUT UR5, UR5, 0x1, URZ, 0xc0, !UPT ;  /* 0x0000000105057892 */ /* 0x000fc8000f8ec0ff */
[----:B------:R-:W-:-:S11]  /*04d0*/  UISETP.NE.U32.AND UP6, UPT, UR5, 0x1, UPT ;  /* 0x000000010500788c */ /* 0x000fd6000bfc5070 */
.L_x_8:
[----:B-12---:R-:W1:Y:S02]  /*04e0*/  SHFL.IDX PT, R2, R78, RZ, 0x1f ;  /* 0x00001fff4e027589 */ /* 0x006e6400000e0000 */
[----:B-1----:R-:W-:-:S13]  /*04f0*/  ISETP.NE.AND P0, PT, R2, RZ, PT ;  /* 0x000000ff0200720c */ /* 0x002fda0003f05270 */
[----:B------:R-:W-:Y:S05]  /*0500*/  @P0 BRA `(.L_x_9) ;  /* 0x0000000400140947 */ /* 0x000fea0003800000 */
[----:B------:R-:W-:Y:S01]  /*0510*/  ELECT P0, URZ, PT ;  /* 0x0000000000ff782f */ /* 0x000fe20003800000 */
[----:B------:R-:W-:-:S12]  /*0520*/  BSSY.RECONVERGENT B0, `(.L_x_9) ;  /* 0x0000043000007945 */ /* 0x000fd80003800200 */
[----:B------:R-:W-:Y:S05]  /*0530*/  @!P0 BRA `(.L_x_10) ;  /* 0x0000000400048947 */ /* 0x000fea0003800000 */
[----:B------:R-:W1:Y:S01]  /*0540*/  S2UR UR7, SR_CgaCtaId ;  /* 0x00000000000779c3 */ /* 0x000e620000008800 */
[----:B------:R-:W-:Y:S01]  /*0550*/  UMOV UR8, 0x400 ;  /* 0x0000040000087882 */ /* 0x000fe20000000000 */
[----:B------:R-:W-:Y:S01]  /*0560*/  UMOV UR6, 0x1 ;  /* 0x0000000100067882 */ /* 0x000fe20000000000 */
[----:B------:R-:W-:Y:S02]  /*0570*/  UMOV UR5, 0x2 ;  /* 0x0000000200057882 */ /* 0x000fe40000000000 */
[----:B------:R-:W-:-:S04]  /*0580*/  UIADD3 UR10, UPT, UPT, -UR5, 0x100000, URZ ;  /* 0x00100000050a7890 */ /* 0x000fc8000fffe1ff */
[----:B------:R-:W-:Y:S02]  /*0590*/  USHF.L.U32 UR11, UR10, 0xb, URZ ;  /* 0x0000000b0a0b7899 */ /* 0x000fe400080006ff */
[----:B------:R-:W-:Y:S02]  /*05a0*/  USHF.L.U32 UR10, UR10, 0x1, URZ ;  /* 0x000000010a0a7899 */ /* 0x000fe400080006ff */
[----:B-1----:R-:W-:Y:S02]  /*05b0*/  ULEA UR7, UR7, UR8, 0x18 ;  /* 0x0000000807077291 */ /* 0x002fe4000f8ec0ff */
[----:B------:R-:W-:-:S04]  /*05c0*/  UIADD3 UR8, UPT, UPT, -UR6, 0x100000, URZ ;  /* 0x0010000006087890 */ /* 0x000fc8000fffe1ff */
[----:B------:R-:W-:Y:S02]  /*05d0*/  USHF.L.U32 UR9, UR8, 0xb, URZ ;  /* 0x0000000b08097899 */ /* 0x000fe400080006ff */
[----:B------:R-:W-:Y:S01]  /*05e0*/  USHF.L.U32 UR8, UR8, 0x1, URZ ;  /* 0x0000000108087899 */ /* 0x000fe200080006ff */
[----:B------:R-:W1:Y:S11]  /*05f0*/  FENCE.VIEW.ASYNC.S ;  /* 0x00000000000073c6 */ /* 0x000e760000000000 */
[----:B-1----:R1:W2:Y:S01]  /*0600*/  SYNCS.EXCH.64 URZ, [UR7], UR8 ;  /* 0x0000000807ff75b2 */ /* 0x0022a20008000100 */
[----:B------:R1:W3:Y:S01]  /*0610*/  SYNCS.EXCH.64 URZ, [UR7+0xd0], UR10 ;  /* 0x0000d00a07ff75b2 */ /* 0x0002e20008000100 */
[----:B------:R1:W4:Y:S01]  /*0620*/  SYNCS.EXCH.64 URZ, [UR7+0x8], UR8 ;  /* 0x0000080807ff75b2 */ /* 0x0003220008000100 */
[----:B------:R1:W1:Y:S01]  /*0630*/  SYNCS.EXCH.64 URZ, [UR7+0xd8], UR10 ;  /* 0x0000d80a07ff75b2 */ /* 0x0002620008000100 */
        /* <DEDUP_REMOVED lines=48> */
[----:B--234-:R-:W-:Y:S01]  /*0940*/  NOP ;  /* 0x0000000000007918 */ /* 0x01cfe20000000000 */
.L_x_10:
[----:B-1----:R-:W-:Y:S05]  /*0950*/  BSYNC.RECONVERGENT B0 ;  /* 0x0000000000007941 */ /* 0x002fea0003800200 */
.L_x_9:
[----:B------:R-:W1:Y:S01]  /*0960*/  SHFL.IDX PT, R2, R78, RZ, 0x1f ;  /* 0x00001fff4e027589 */ /* 0x000e6200000e0000 */
[----:B------:R-:W-:Y:S01]  /*0970*/  NOP ;  /* 0x0000000000007918 */ /* 0x000fe20000000000 */
[----:B-1----:R-:W-:-:S13]  /*0980*/  ISETP.NE.AND P0, PT, R2, 0x1, PT ;  /* 0x000000010200780c */ /* 0x002fda0003f05270 */
[----:B------:R-:W-:Y:S05]  /*0990*/  @P0 BRA `(.L_x_11) ;  /* 0x0000000000500947 */ /* 0x000fea0003800000 */
[----:B------:R-:W1:Y:S01]  /*09a0*/  S2UR UR7, SR_CgaCtaId ;  /* 0x00000000000779c3 */ /* 0x000e620000008800 */
[----:B------:R-:W-:Y:S01]  /*09b0*/  UMOV UR8, 0x400 ;  /* 0x0000040000087882 */ /* 0x000fe20000000000 */
[----:B------:R-:W-:Y:S01]  /*09c0*/  UMOV UR6, 0x20 ;  /* 0x0000002000067882 */ /* 0x000fe20000000000 */
[----:B------:R-:W-:Y:S01]  /*09d0*/  UMOV UR5, 0x80 ;  /* 0x0000008000057882 */ /* 0x000fe20000000000 */
[----:B------:R-:W-:Y:S01]  /*09e0*/  ELECT P0, URZ, PT ;  /* 0x0000000000ff782f */ /* 0x000fe20003800000 */
        /* <DEDUP_REMOVED lines=8> */
[----:B-1----:R1:W2:Y:S01]  /*0a70*/  SYNCS.EXCH.64 URZ, [UR7+0x1a0], UR8 ;  /* 0x0001a00807ff75b2 */ /* 0x0022a20008000100 */
[----:B------:R1:W3:Y:S01]  /*0a80*/  SYNCS.EXCH.64 URZ, [UR7+0x1b8], UR10 ;  /* 0x0001b80a07ff75b2 */ /* 0x0002e20008000100 */
[----:B------:R1:W4:Y:S01]  /*0a90*/  SYNCS.EXCH.64 URZ, [UR7+0x1a8], UR8 ;  /* 0x0001a80807ff75b2 */ /* 0x0003220008000100 */
[----:B------:R1:W1:Y:S01]  /*0aa0*/  SYNCS.EXCH.64 URZ, [UR7+0x1c0], UR10 ;  /* 0x0001c00a07ff75b2 */ /* 0x0002620008000100 */
[----:B------:R1:W1:Y:S01]  /*0ab0*/  SYNCS.EXCH.64 URZ, [UR7+0x1b0], UR8 ;  /* 0x0001b00807ff75b2 */ /* 0x0002620008000100 */
[----:B------:R1:W1:Y:S01]  /*0ac0*/  SYNCS.EXCH.64 URZ, [UR7+0x1c8], UR10 ;  /* 0x0001c80a07ff75b2 */ /* 0x0002620008000100 */
[----:B------:R-:W-:Y:S01]  /*0ad0*/  NOP ;  /* 0x0000000000007918 */ /* 0x000fe20000000000 */
.L_x_11:
[----:B------:R-:W2:Y:S01]  /*0ae0*/  SHFL.IDX PT, R2, R78, RZ, 0x1f ;  /* 0x00001fff4e027589 */ /* 0x000ea200000e0000 */
[----:B------:R-:W-:Y:S01]  /*0af0*/  NOP ;  /* 0x0000000000007918 */ /* 0x000fe20000000000 */
[----:B--2---:R-:W-:-:S13]  /*0b00*/  ISETP.NE.AND P0, PT, R2, 0x3, PT ;  /* 0x000000030200780c */ /* 0x004fda0003f05270 */
[----:B------:R-:W-:Y:S05]  /*0b10*/  @P0 BRA `(.L_x_12) ;  /* 0x0000000000300947 */ /* 0x000fea0003800000 */
[----:B------:R-:W2:Y:S01]  /*0b20*/  S2UR UR6, SR_CgaCtaId ;  /* 0x00000000000679c3 */ /* 0x000ea20000008800 */
[----:B-1----:R-:W-:Y:S01]  /*0b30*/  UMOV UR7, 0x400 ;  /* 0x0000040000077882 */ /* 0x002fe20000000000 */
[----:B------:R-:W-:Y:S01]  /*0b40*/  UMOV UR5, 0x20 ;  /* 0x0000002000057882 */ /* 0x000fe20000000000 */
[----:B------:R-:W-:Y:S01]  /*0b50*/  ELECT P0, URZ, PT ;  /* 0x0000000000ff782f */ /* 0x000fe20003800000 */
[----:B------:R-:W-:-:S04]  /*0b60*/  UIADD3 UR8, UPT, UPT, -UR5, 0x100000, URZ ;  /* 0x0010000005087890 */ /* 0x000fc8000fffe1ff */
[----:B------:R-:W-:Y:S02]  /*0b70*/  USHF.L.U32 UR9, UR8, 0xb, URZ ;  /* 0x0000000b08097899 */ /* 0x000fe400080006ff */
[----:B------:R-:W-:Y:S02]  /*0b80*/  USHF.L.U32 UR8, UR8, 0x1, URZ ;  /* 0x0000000108087899 */ /* 0x000fe400080006ff */
[----:B--2---:R-:W-:Y:S01]  /*0b90*/  ULEA UR6, UR6, UR7, 0x18 ;  /* 0x0000000706067291 */ /* 0x004fe2000f8ec0ff */
[----:B------:R-:W1:Y:S11]  /*0ba0*/  FENCE.VIEW.ASYNC.S ;  /* 0x00000000000073c6 */ /* 0x000e760000000000 */
[----:B-1----:R2:W1:Y:S01]  /*0bb0*/  SYNCS.EXCH.64 URZ, [UR6+0x1d0], UR8 ;  /* 0x0001d00806ff75b2 */ /* 0x0024620008000100 */
[----:B------:R2:W1:Y:S02]  /*0bc0*/  SYNCS.EXCH.64 URZ, [UR6+0x1d8], UR8 ;  /* 0x0001d80806ff75b2 */ /* 0x0004640008000100 */
[----:B--2---:R-:W-:Y:S01]  /*0bd0*/  NOP ;  /* 0x0000000000007918 */ /* 0x004fe20000000000 */
.L_x_12:
[----:B------:R-:W2:Y:S01]  /*0be0*/  SHFL.IDX PT, R2, R78, RZ, 0x1f ;  /* 0x00001fff4e027589 */ /* 0x000ea200000e0000 */
[----:B------:R-:W-:Y:S01]  /*0bf0*/  NOP ;  /* 0x0000000000007918 */ /* 0x000fe20000000000 */
[----:B--2---:R-:W-:-:S13]  /*0c00*/  ISETP.NE.AND P0, PT, R2, 0x4, PT ;  /* 0x000000040200780c */ /* 0x004fda0003f05270 */
[----:B------:R-:W-:Y:S05]  /*0c10*/  @P0 BRA `(.L_x_13) ;  /* 0x0000000000440947 */ /* 0x000fea0003800000 */
[----:B------:R-:W2:Y:S01]  /*0c20*/  S2UR UR6, SR_CgaCtaId ;  /* 0x00000000000679c3 */ /* 0x000ea20000008800 */
[----:B-1----:R-:W-:Y:S01]  /*0c30*/  UMOV UR8, 0x1e0 ;  /* 0x000001e000087882 */ /* 0x002fe20000000000 */
[----:B------:R-:W-:Y:S01]  /*0c40*/  UMOV UR7, 0x400 ;  /* 0x0000040000077882 */ /* 0x000fe20000000000 */
[----:B------:R-:W-:Y:S01]  /*0c50*/  USEL UR8, UR8, 0x1a0, UP6 ;  /* 0x000001a008087887 */ /* 0x000fe2000b000000 */
[----:B------:R-:W-:Y:S01]  /*0c60*/  UMOV UR5, 0x1 ;  /* 0x0000000100057882 */ /* 0x000fe20000000000 */
[----:B------:R-:W-:Y:S01]  /*0c70*/  ELECT P0, URZ, PT ;  /* 0x0000000000ff782f */ /* 0x000fe20003800000 */
[----:B------:R-:W-:-:S04]  /*0c80*/  UIADD3 UR10, UPT, UPT, -UR5, 0x100000, URZ ;  /* 0x00100000050a7890 */ /* 0x000fc8000fffe1ff */
[----:B------:R-:W-:Y:S02]  /*0c90*/  USHF.L.U32 UR11, UR10, 0xb, URZ ;  /* 0x0000000b0a0b7899 */ /* 0x000fe400080006ff */
[----:B------:R-:W-:Y:S02]  /*0ca0*/  USHF.L.U32 UR10, UR10, 0x1, URZ ;  /* 0x000000010a0a7899 */ /* 0x000fe400080006ff */
        /* <DEDUP_REMOVED lines=8> */
.L_x_13:
[----:B------:R-:W2:Y:S01]  /*0d30*/  SHFL.IDX PT, R2, R78, RZ, 0x1f ;  /* 0x00001fff4e027589 */ /* 0x000ea200000e0000 */
[----:B------:R-:W1:Y:S01]  /*0d40*/  S2UR UR46, SR_CgaCtaId ;  /* 0x00000000002e79c3 */ /* 0x000e620000008800 */
[----:B------:R-:W-:Y:S01]  /*0d50*/  NOP ;  /* 0x0000000000007918 */ /* 0x000fe20000000000 */
[----:B--2---:R-:W-:-:S13]  /*0d60*/  ISETP.NE.AND P0, PT, R2, 0x5, PT ;  /* 0x000000050200780c */ /* 0x004fda0003f05270 */
[----:B-1----:R-:W-:Y:S05]  /*0d70*/  @P0 BRA `(.L_x_14) ;  /* 0x0000000000440947 */ /* 0x002fea0003800000 */
[----:B------:R-:W-:Y:S01]  /*0d80*/  UMOV UR7, 0x400 ;  /* 0x0000040000077882 */ /* 0x000fe20000000000 */
[----:B------:R-:W-:Y:S01]  /*0d90*/  UMOV UR6, 0x1 ;  /* 0x0000000100067882 */ /* 0x000fe20000000000 */
[----:B------:R-:W-:Y:S01]  /*0da0*/  UMOV UR5, 0x80 ;  /* 0x0000008000057882 */ /* 0x000fe20000000000 */
[----:B------:R-:W-:Y:S02]  /*0db0*/  ULEA UR7, UR46, UR7, 0x18 ;  /* 0x000000072e077291 */ /* 0x000fe4000f8ec0ff */
[----:B------:R-:W-:-:S04]  /*0dc0*/  UIADD3 UR8, UPT, UPT, -UR6, 0x100000, URZ ;  /* 0x0010000006087890 */ /* 0x000fc8000fffe1ff */
[----:B------:R-:W-:Y:S02]  /*0dd0*/  USHF.L.U32 UR9, UR8, 0xb, URZ ;  /* 0x0000000b08097899 */ /* 0x000fe400080006ff */
[----:B------:R-:W-:Y:S02]  /*0de0*/  USHF.L.U32 UR8, UR8, 0x1, URZ ;  /* 0x0000000108087899 */ /* 0x000fe400080006ff */
[----:B------:R-:W-:-:S04]  /*0df0*/  UIADD3 UR10, UPT, UPT, -UR5, 0x100000, URZ ;  /* 0x00100000050a7890 */ /* 0x000fc8000fffe1ff */
[----:B------:R-:W-:Y:S02]  /*0e00*/  USHF.L.U32 UR11, UR10, 0xb, URZ ;  /* 0x0000000b0a0b7899 */ /* 0x000fe400080006ff */
[----:B------:R-:W-:Y:S01]  /*0e10*/  USHF.L.U32 UR10, UR10, 0x1, URZ ;  /* 0x000000010a0a7899 */ /* 0x000fe200080006ff */
[----:B------:R-:W-:Y:S01]  /*0e20*/  ELECT P0, URZ, PT ;  /* 0x0000000000ff782f */ /* 0x000fe20003800000 */
[----:B------:R-:W1:Y:S02]  /*0e30*/  FENCE.VIEW.ASYNC.S ;  /* 0x00000000000073c6 */ /* 0x000e640000000000 */
[----:B-1----:R1:W2:Y:S08]  /*0e40*/  SYNCS.EXCH.64 URZ, [UR7+0x1f0], UR8 ;  /* 0x0001f00807ff75b2 */ /* 0x0022b00008000100 */
[----:B------:R1:W1:Y:S01]  /*0e50*/  SYNCS.EXCH.64 URZ, [UR7+0x200], UR10 ;  /* 0x0002000a07ff75b2 */ /* 0x0002620008000100 */
[----:B------:R1:W1:Y:S01]  /*0e60*/  SYNCS.EXCH.64 URZ, [UR7+0x1f8], UR8 ;  /* 0x0001f80807ff75b2 */ /* 0x0002620008000100 */
[----:B------:R1:W1:Y:S01]  /*0e70*/  SYNCS.EXCH.64 URZ, [UR7+0x208], UR10 ;  /* 0x0002080a07ff75b2 */ /* 0x0002620008000100 */
[----:B------:R-:W-:Y:S01]  /*0e80*/  NOP ;  /* 0x0000000000007918 */ /* 0x000fe20000000000 */
.L_x_14:
[----:B------:R-:W3:Y:S01]  /*0e90*/  LDCU UR5, c[0x0][0x36c] ;  /* 0x00006d80ff0577ac */ /* 0x000ee20008000800 */
[----:B------:R-:W-:Y:S01]  /*0ea0*/  ISETP.NE.OR P6, PT, R0, 0x2, !P6 ;  /* 0x000000020000780c */ /* 0x000fe200077c5670 */
[----:B------:R-:W-:Y:S01]  /*0eb0*/  NOP ;  /* 0x0000000000007918 */ /* 0x000fe20000000000 */
[----:B------:R-:W-:Y:S01]  /*0ec0*/  LOP3.LUT R8, R77, 0x1f, RZ, 0xc0, !PT ;  /* 0x0000001f4d087812 */ /* 0x000fe200078ec0ff */
[----:B------:R-:W-:Y:S02]  /*0ed0*/  UISETP.NE.AND UP5, UPT, UR4, 0x2, UPT ;  /* 0x000000020400788c */ /* 0x000fe4000bfa5270 */
[----:B------:R-:W-:Y:S02]  /*0ee0*/  UISETP.NE.AND UP4, UPT, UR4, URZ, UPT ;  /* 0x000000ff0400728c */ /* 0x000fe4000bf85270 */
[----:B---3--:R-:W-:-:S09]  /*0ef0*/  UISETP.EQ.U32.AND UP1, UPT, UR5, 0x1, UPT ;  /* 0x000000010500788c */ /* 0x008fd2000bf22070 */
[----:B------:R-:W-:Y:S05]  /*0f00*/  BRA.U !UP1, `(.L_x_15) ;  /* 0x0000000109087547 */ /* 0x000fea000b800000 */
[----:B-12-4-:R-:W-:Y:S01]  /*0f10*/  UCGABAR_ARV ;  /* 0x00000000000079c7 */ /* 0x016fe20008000000 */
[----:B------:R-:W-:Y:S05]  /*0f20*/  BRA `(.L_x_16) ;  /* 0x0000000000047947 */ /* 0x000fea0003800000 */
.L_x_15:
[----:B-12-4-:R-:W-:Y:S01]  /*0f30*/  NOP ;  /* 0x0000000000007918 */ /* 0x016fe20000000000 */
.L_x_16:
[----:B------:R-:W1:Y:S01]  /*0f40*/  S2R R18, SR_CTAID.Y ;  /* 0x0000000000127919 */ /* 0x000e620000002600 */
[----:B------:R-:W2:Y:S01]  /*0f50*/  S2UR UR6, SR_CTAID.X ;  /* 0x00000000000679c3 */ /* 0x000ea20000002500 */
[----:B------:R-:W-:-:S05]  /*0f60*/  CS2R.32 R64, SR_CgaSize ;  /* 0x0000000000407805 */ /* 0x000fca0000008a00 */
[----:B------:R-:W-:-:S05]  /*0f70*/  IMAD R64, R64, -0xa0, RZ ;  /* 0xffffff6040407824 */ /* 0x000fca00078e02ff */
[----:B------:R-:W-:-:S14]  /*0f80*/  R2UR UR7, R64 ;  /* 0x00000000400772ca */ /* 0x000fdc00000e0000 */
[----:B------:R-:W3:Y:S01]  /*0f90*/  LDCU UR7, c[0x0][UR7+0x2b0] ;  /* 0x00005600070777ac */ /* 0x000ee20008000800 */
[----:B------:R-:W-:-:S05]  /*0fa0*/  CS2R.32 R64, SR_CgaSize ;  /* 0x0000000000407805 */ /* 0x000fca0000008a00 */
[----:B------:R-:W-:-:S05]  /*0fb0*/  IMAD R64, R64, -0xa0, RZ ;  /* 0xffffff6040407824 */ /* 0x000fca00078e02ff */
[----:B------:R-:W-:-:S14]  /*0fc0*/  R2UR UR5, R64 ;  /* 0x00000000400572ca */ /* 0x000fdc00000e0000 */
[----:B------:R-:W4:Y:S01]  /*0fd0*/  LDCU UR5, c[0x0][UR5+0x2b4] ;  /* 0x00005680050577ac */ /* 0x000f220008000800 */
[----:B------:R-:W4:Y:S01]  /*0fe0*/  LDC R11, c[0x0][0xc24] ;  /* 0x00030900ff0b7b82 */ /* 0x000f220000000800 */
[----:B------:R-:W-:Y:S02]  /*0ff0*/  USHF.L.U32 UR44, UR46, 0xa, URZ ;  /* 0x0000000a2e2c7899 */ /* 0x000fe400080006ff */
[----:B------:R-:W-:Y:S02]  /*1000*/  USHF.L.U32 UR24, UR46, 0x4, URZ ;  /* 0x000000042e187899 */ /* 0x000fe400080006ff */
[----:B------:R-:W-:Y:S02]  /*1010*/  ULOP3.LUT UR44, UR44, 0x400, URZ, 0xc0, !UPT ;  /* 0x000004002c2c7892 */ /* 0x000fe4000f8ec0ff */
[----:B------:R-:W-:Y:S01]  /*1020*/  ULOP3.LUT UR24, UR24, 0x10, URZ, 0xc0, !UPT ;  /* 0x0000001018187892 */ /* 0x000fe2000f8ec0ff */
[----:B------:R-:W-:-:S05]  /*1030*/  CS2R.32 R5, SR_CgaSize ;  /* 0x0000000000057805 */ /* 0x000fca0000008a00 */
[----:B------:R-:W-:-:S06]  /*1040*/  IMAD R5, R5, -0xa0, RZ ;  /* 0xffffff6005057824 */ /* 0x000fcc00078e02ff */
[----:B------:R-:W4:Y:S01]  /*1050*/  LDC R5, c[0x0][R5+0x2a0] ;  /* 0x0000a80005057b82 */ /* 0x000f220000000800 */
[----:B------:R-:W-:Y:S01]  /*1060*/  UISETP.NE.AND UP2, UPT, UR4, 0x2, UPT ;  /* 0x000000020400788c */ /* 0x000fe2000bf45270 */
[----:B--2---:R-:W-:Y:S02]  /*1070*/  I2FP.F32.U32 R64, UR6 ;  /* 0x0000000600407c45 */ /* 0x004fe40008201000 */
[----:B------:R-:W-:-:S05]  /*1080*/  CS2R.32 R58, SR_CgaSize ;  /* 0x00000000003a7805 */ /* 0x000fca0000008a00 */
[----:B------:R-:W-:-:S06]  /*1090*/  IMAD R58, R58, -0xa0, RZ ;  /* 0xffffff603a3a7824 */ /* 0x000fcc00078e02ff */
[----:B------:R-:W2:Y:S01]  /*10a0*/  LDC R58, c[0x0][R58+0x2a4] ;  /* 0x0000a9003a3a7b82 */ /* 0x000ea20000000800 */
[----:B------:R-:W-:Y:S01]  /*10b0*/  MOV R19, UR6 ;  /* 0x0000000600137c02 */ /* 0x000fe20008000f00 */
[----:B---3--:R-:W-:Y:S01]  /*10c0*/  FMUL R64, R64, UR7 ;  /* 0x0000000740407c20 */ /* 0x008fe20008400000 */
[----:B-1----:R-:W-:-:S05]  /*10d0*/  I2FP.F32.U32 R0, R18 ;  /* 0x0000001200007245 */ /* 0x002fca0000201000 */
[----:B------:R-:W1:Y:S01]  /*10e0*/  S2UR UR47, SR_CTAID.Z ;  /* 0x00000000002f79c3 */ /* 0x000e620000002700 */
[----:B----4-:R-:W-:Y:S01]  /*10f0*/  ISETP.GE.AND P0, PT, R11, 0x1, PT ;  /* 0x000000010b00780c */ /* 0x010fe20003f06270 */
[----:B------:R-:W3:Y:S01]  /*1100*/  F2I.U32.TRUNC.NTZ R64, R64 ;  /* 0x0000004000407305 */ /* 0x000ee2000020f000 */
[----:B------:R-:W-:Y:S01]  /*1110*/  FMUL R0, R0, UR5 ;  /* 0x0000000500007c20 */ /* 0x000fe20008400000 */
[----:B------:R-:W4:Y:S04]  /*1120*/  LDCU UR5, c[0x0][0xc30] ;  /* 0x00018600ff0577ac */ /* 0x000f280008000800 */
[----:B------:R-:W1:Y:S02]  /*1130*/  LDC R26, c[0x0][0xc24] ;  /* 0x00030900ff1a7b82 */ /* 0x000e640000000800 */
[----:B------:R-:W4:Y:S01]  /*1140*/  F2I.U32.TRUNC.NTZ R3, R0 ;  /* 0x0000000000037305 */ /* 0x000f22000020f000 */
[----:B---3--:R-:W-:-:S05]  /*1150*/  IADD3 R64, PT, PT, -R64, RZ, RZ ;  /* 0x000000ff40407210 */ /* 0x008fca0007ffe1ff */
[----:B------:R-:W-:Y:S01]  /*1160*/  IMAD R64, R5, R64, UR6 ;  /* 0x0000000605407e24 */ /* 0x000fe2000f8e0240 */
[----:B----4-:R-:W-:Y:S02]  /*1170*/  IADD3 R3, PT, PT, -R3, RZ, RZ ;  /* 0x000000ff03037210 */ /* 0x010fe40007ffe1ff */
[----:B------:R-:W-:-:S03]  /*1180*/  PRMT R0, RZ, 0x7610, R0 ;  /* 0x00007610ff007816 */ /* 0x000fc60000000000 */
[----:B--2---:R-:W-:Y:S01]  /*1190*/  IMAD R58, R58, R3, R18 ;  /* 0x000000033a3a7224 */ /* 0x004fe200078e0212 */
[----:B------:R-:W-:Y:S06]  /*11a0*/  BRA.U UP4, `(.L_x_17) ;  /* 0x0000000104207547 */ /* 0x000fec000b800000 */
[C---:B------:R-:W-:Y:S02]  /*11b0*/  ISETP.NE.AND P3, PT, R58.reuse, RZ, PT ;  /* 0x000000ff3a00720c */ /* 0x040fe40003f65270 */
[----:B------:R-:W-:Y:S02]  /*11c0*/  ISETP.NE.AND P1, PT, R58, RZ, PT ;  /* 0x000000ff3a00720c */ /* 0x000fe40003f25270 */
[C---:B------:R-:W-:Y:S02]  /*11d0*/  ISETP.NE.AND P2, PT, R64.reuse, 0x1, PT ;  /* 0x000000014000780c */ /* 0x040fe40003f45270 */
[----:B------:R-:W-:Y:S02]  /*11e0*/  SEL R0, RZ, 0x2, P3 ;  /* 0x00000002ff007807 */ /* 0x000fe40001800000 */
[----:B------:R-:W-:Y:S02]  /*11f0*/  ISETP.EQ.OR P1, PT, R64, RZ, !P1 ;  /* 0x000000ff4000720c */ /* 0x000fe40004f22670 */
[----:B------:R-:W-:-:S02]  /*1200*/  SEL R0, R0, 0x2, P2 ;  /* 0x0000000200007807 */ /* 0x000fc40001000000 */
[----:B------:R-:W-:-:S05]  /*1210*/  SEL R3, RZ, 0x1, !P1 ;  /* 0x00000001ff037807 */ /* 0x000fca0004800000 */
[----:B------:R-:W-:Y:S02]  /*1220*/  IMAD.IADD R0, R3, 0x1, R0 ;  /* 0x0000000103007824 */ /* 0x000fe400078e0200 */
.L_x_17:
[----:B------:R-:W-:Y:S05]  /*1230*/  @!P0 BRA `(.L_x_18) ;  /* 0x0000000000b88947 */ /* 0x000fea0003800000 */
[----:B------:R-:W2:Y:S01]  /*1240*/  LDC.64 R4, c[0x0][0xc18] ;  /* 0x00030600ff047b82 */ /* 0x000ea20000000a00 */
[----:B------:R-:W-:-:S07]  /*1250*/  ISETP.NE.AND P0, PT, R11, 0x1, PT ;  /* 0x000000010b00780c */ /* 0x000fce0003f05270 */
[----:B------:R-:W3:Y:S08]  /*1260*/  LDC R10, c[0x0][0xc0c] ;  /* 0x00030300ff0a7b82 */ /* 0x000ef00000000800 */
[----:B------:R-:W4:Y:S08]  /*1270*/  LDC R13, c[0x0][0x370] ;  /* 0x0000dc00ff0d7b82 */ /* 0x000f300000000800 */
[----:B------:R-:W1:Y:S01]  /*1280*/  LDC R12, c[0x0][0x374] ;  /* 0x0000dd00ff0c7b82 */ /* 0x000e620000000800 */
[----:B--2---:R-:W-:-:S07]  /*1290*/  ISETP.NE.AND P1, PT, R4, 0x1, PT ;  /* 0x000000010400780c */ /* 0x004fce0003f25270 */
[----:B------:R-:W4:Y:S01]  /*12a0*/  LDC.64 R6, c[0x0][0xc10] ;  /* 0x00030400ff067b82 */ /* 0x000f220000000a00 */
[----:B---3--:R-:W-:-:S07]  /*12b0*/  ISETP.NE.AND P2, PT, R10, 0x1, PT ;  /* 0x000000010a00780c */ /* 0x008fce0003f45270 */
[----:B------:R-:W2:Y:S08]  /*12c0*/  LDC R9, c[0x0][0xc20] ;  /* 0x00030800ff097b82 */ /* 0x000eb00000000800 */
[----:B------:R-:W3:Y:S01]  /*12d0*/  LDC.64 R2, c[0x0][0xc28] ;  /* 0x00030a00ff027b82 */ /* 0x000ee20000000a00 */
[----:B-1----:R-:W-:-:S04]  /*12e0*/  IMAD.HI.U32 R14, R12, R5, RZ ;  /* 0x000000050c0e7227 */ /* 0x002fc800078e00ff */
[----:B----4-:R-:W-:-:S04]  /*12f0*/  IMAD.HI.U32 R16, R13, R6, RZ ;  /* 0x000000060d107227 */ /* 0x010fc800078e00ff */
[----:B------:R-:W-:Y:S01]  /*1300*/  IMAD.HI.U32 R20, R19, R6, RZ ;  /* 0x0000000613147227 */ /* 0x000fe200078e00ff */
[----:B------:R-:W-:Y:S02]  /*1310*/  @P2 SHF.R.U32.HI R13, RZ, R7, R16 ;  /* 0x00000007ff0d2219 */ /* 0x000fe40000011610 */
[----:B--2---:R-:W-:Y:S01]  /*1320*/  @P1 SHF.R.U32.HI R12, RZ, R9, R14 ;  /* 0x00000009ff0c1219 */ /* 0x004fe2000001160e */
[----:B------:R-:W-:Y:S01]  /*1330*/  IMAD.HI.U32 R16, R18, R5, RZ ;  /* 0x0000000512107227 */ /* 0x000fe200078e00ff */
[----:B------:R-:W-:-:S04]  /*1340*/  SHF.R.U32.HI R20, RZ, R7, R20 ;  /* 0x00000007ff147219 */ /* 0x000fc80000011614 */
[----:B------:R-:W-:Y:S01]  /*1350*/  SHF.R.U32.HI R9, RZ, R9, R16 ;  /* 0x00000009ff097219 */ /* 0x000fe20000011610 */
[----:B---3--:R-:W-:Y:S01]  /*1360*/  IMAD.HI.U32 R14, R12, R2, RZ ;  /* 0x000000020c0e7227 */ /* 0x008fe200078e00ff */
[----:B------:R-:W-:Y:S02]  /*1370*/  SEL R5, R19, R20, !P2 ;  /* 0x0000001413057207 */ /* 0x000fe40005000000 */
[----:B------:R-:W-:Y:S01]  /*1380*/  SEL R9, R18, R9, !P1 ;  /* 0x0000000912097207 */ /* 0x000fe20004800000 */
[----:B------:R-:W-:Y:S01]  /*1390*/  IMAD.HI.U32 R6, R13, R2, RZ ;  /* 0x000000020d067227 */ /* 0x000fe200078e00ff */
[-C--:B------:R-:W-:Y:S02]  /*13a0*/  @P0 SHF.R.U32.HI R12, RZ, R3.reuse, R14 ;  /* 0x00000003ff0c0219 */ /* 0x080fe4000001160e */
[----:B------:R-:W-:Y:S02]  /*13b0*/  IADD3 R7, PT, PT, -R9, RZ, RZ ;  /* 0x000000ff09077210 */ /* 0x000fe40007ffe1ff */
[----:B------:R-:W-:Y:S01]  /*13c0*/  @P0 SHF.R.U32.HI R13, RZ, R3, R6 ;  /* 0x00000003ff0d0219 */ /* 0x000fe20000011606 */
[----:B------:R-:W-:-:S02]  /*13d0*/  IMAD R12, R12, R11, RZ ;  /* 0x0000000b0c0c7224 */ /* 0x000fc400078e02ff */
[----:B------:R-:W-:Y:S02]  /*13e0*/  IMAD R7, R4, R7, R18 ;  /* 0x0000000704077224 */ /* 0x000fe400078e0212 */
[----:B------:R-:W-:Y:S01]  /*13f0*/  IMAD R6, R13, R11, RZ ;  /* 0x0000000b0d067224 */ /* 0x000fe200078e02ff */
[----:B------:R-:W-:-:S04]  /*1400*/  ISETP.GE.AND P1, PT, R9, R12, PT ;  /* 0x0000000c0900720c */ /* 0x000fc80003f26270 */
[----:B------:R-:W-:Y:S01]  /*1410*/  ISETP.GE.OR P1, PT, R5, R6, P1 ;  /* 0x000000060500720c */ /* 0x000fe20000f26670 */
[----:B------:R-:W-:-:S05]  /*1420*/  IMAD.HI.U32 R6, R9, R2, RZ ;  /* 0x0000000209067227 */ /* 0x000fca00078e00ff */
[----:B------:R-:W-:-:S04]  /*1430*/  SHF.R.U32.HI R6, RZ, R3, R6 ;  /* 0x00000003ff067219 */ /* 0x000fc80000011606 */
[----:B------:R-:W-:-:S03]  /*1440*/  SEL R6, R9, R6, !P0 ;  /* 0x0000000609067207 */ /* 0x000fc60004000000 */
[----:B------:R-:W-:Y:S01]  /*1450*/  @!P1 IMAD.HI.U32 R12, R5, R2, RZ ;  /* 0x00000002050c9227 */ /* 0x000fe200078e00ff */
[----:B------:R-:W-:-:S04]  /*1460*/  IADD3 R2, PT, PT, -R6, RZ, RZ ;  /* 0x000000ff06027210 */ /* 0x000fc80007ffe1ff */
[----:B------:R-:W-:Y:S01]  /*1470*/  @!P1 SHF.R.U32.HI R12, RZ, R3, R12 ;  /* 0x00000003ff0c9219 */ /* 0x000fe2000001160c */
[----:B------:R-:W-:-:S03]  /*1480*/  IMAD R2, R11, R2, R9 ;  /* 0x000000020b027224 */ /* 0x000fc600078e0209 */
[----:B------:R-:W-:-:S05]  /*1490*/  @!P1 SEL R3, R5, R12, !P0 ;  /* 0x0000000c05039207 */ /* 0x000fca0004000000 */
[--C-:B------:R-:W-:Y:S02]  /*14a0*/  @!P1 IMAD.IADD R6, R6, 0x1, -R3.reuse ;  /* 0x0000000106069824 */ /* 0x100fe400078e0a03 */
[----:B------:R-:W-:Y:S01]  /*14b0*/  @!P1 IMAD R3, R2, R13, R3 ;  /* 0x0000000d02039224 */ /* 0x000fe200078e0203 */
[----:B------:R-:W-:Y:S01]  /*14c0*/  IADD3 R2, PT, PT, -R5, RZ, RZ ;  /* 0x000000ff05027210 */ /* 0x000fe20007ffe1ff */
[----:B------:R-:W-:Y:S02]  /*14d0*/  @!P1 IMAD R9, R6, R11, R5 ;  /* 0x0000000b06099224 */ /* 0x000fe400078e0205 */
[----:B------:R-:W-:Y:S02]  /*14e0*/  @!P1 IMAD.MOV.U32 R5, RZ, RZ, R3 ;  /* 0x000000ffff059224 */ /* 0x000fe400078e0003 */
[----:B------:R-:W-:Y:S02]  /*14f0*/  IMAD R2, R10, R2, R19 ;  /* 0x000000020a027224 */ /* 0x000fe400078e0213 */
[----:B------:R-:W-:-:S02]  /*1500*/  IMAD R18, R9, R4, R7 ;  /* 0x0000000409127224 */ /* 0x000fc400078e0207 */
[----:B------:R-:W-:Y:S02]  /*1510*/  IMAD R19, R5, R10, R2 ;  /* 0x0000000a05137224 */ /* 0x000fe400078e0202 */
.L_x_18:
[----:B------:R-:W-:-:S09]  /*1520*/  UISETP.NE.AND UP3, UPT, UR5, 0x1, UPT ;  /* 0x000000010500788c */ /* 0x000fd2000bf65270 */
[----:B------:R-:W-:Y:S05]  /*1530*/  BRA.U UP3, `(.L_x_19) ;  /* 0x0000000103407547 */ /* 0x000fea000b800000 */
[----:B------:R-:W2:Y:S08]  /*1540*/  LDC.64 R4, c[0x0][0xc10] ;  /* 0x00030400ff047b82 */ /* 0x000eb00000000a00 */
[----:B------:R-:W3:Y:S08]  /*1550*/  LDC.64 R2, c[0x0][0xc18] ;  /* 0x00030600ff027b82 */ /* 0x000ef00000000a00 */
[----:B------:R-:W4:Y:S08]  /*1560*/  LDC R6, c[0x0][0xc20] ;  /* 0x00030800ff067b82 */ /* 0x000f300000000800 */
[----:B------:R-:W1:Y:S01]  /*1570*/  LDC R10, c[0x0][0xc0c] ;  /* 0x00030300ff0a7b82 */ /* 0x000e620000000800 */
[----:B--2---:R-:W-:-:S05]  /*1580*/  IMAD.HI.U32 R4, R19, R4, RZ ;  /* 0x0000000413047227 */ /* 0x004fca00078e00ff */
[----:B------:R-:W-:Y:S01]  /*1590*/  SHF.R.U32.HI R4, RZ, R5, R4 ;  /* 0x00000005ff047219 */ /* 0x000fe20000011604 */
[----:B---3--:R-:W-:Y:S01]  /*15a0*/  IMAD.HI.U32 R3, R18, R3, RZ ;  /* 0x0000000312037227 */ /* 0x008fe200078e00ff */
[----:B------:R-:W-:-:S04]  /*15b0*/  ISETP.NE.AND P0, PT, R2, 0x1, PT ;  /* 0x000000010200780c */ /* 0x000fc80003f05270 */
[----:B----4-:R-:W-:-:S04]  /*15c0*/  SHF.R.U32.HI R3, RZ, R6, R3 ;  /* 0x00000006ff037219 */ /* 0x010fc80000011603 */
[----:B------:R-:W-:Y:S02]  /*15d0*/  SEL R3, R18, R3, !P0 ;  /* 0x0000000312037207 */ /* 0x000fe40004000000 */
[----:B-1----:R-:W-:-:S04]  /*15e0*/  ISETP.NE.AND P1, PT, R10, 0x1, PT ;  /* 0x000000010a00780c */ /* 0x002fc80003f25270 */
[----:B------:R-:W-:-:S05]  /*15f0*/  SEL R4, R19, R4, !P1 ;  /* 0x0000000413047207 */ /* 0x000fca0004800000 */
[----:B------:R-:W-:Y:S02]  /*1600*/  IMAD.IADD R5, R3, 0x1, -R4 ;  /* 0x0000000103057824 */ /* 0x000fe400078e0a04 */
[----:B------:R-:W-:Y:S02]  /*1610*/  IMAD.IADD R3, R4, 0x1, -R3 ;  /* 0x0000000104037824 */ /* 0x000fe400078e0a03 */
[----:B------:R-:W-:Y:S02]  /*1620*/  IMAD R19, R5, R10, R19 ;  /* 0x0000000a05137224 */ /* 0x000fe400078e0213 */
[----:B------:R-:W-:Y:S02]  /*1630*/  IMAD R18, R3, R2, R18 ;  /* 0x0000000203127224 */ /* 0x000fe400078e0212 */
.L_x_19:
[----:B------:R-:W-:Y:S05]  /*1640*/  BRA.U !UP1, `(.L_x_20) ;  /* 0x00000001090c7547 */ /* 0x000fea000b800000 */
[----:B------:R-:W-:Y:S01]  /*1650*/  UCGABAR_WAIT ;  /* 0x0000000000007dc7 */ /* 0x000fe20008000000 */
[----:B------:R-:W-:Y:S01]  /*1660*/  CCTL.IVALL ;  /* 0x00000000ff00798f */ /* 0x000fe20002000000 */
[----:B------:R-:W-:Y:S05]  /*1670*/  BRA `(.L_x_21) ;  /* 0x0000000000047947 */ /* 0x000fea0003800000 */
.L_x_20:
[----:B------:R-:W-:Y:S06]  /*1680*/  BAR.SYNC.DEFER_BLOCKING 0x0 ;  /* 0x0000000000007b1d */ /* 0x000fec0000010000 */
.L_x_21:
[----:B------:R-:W-:Y:S05]  /*1690*/  BRA.U UP2, `(.L_x_22) ;  /* 0x0000002902187547 */ /* 0x000fea000b800000 */
[----:B------:R-:W2:Y:S01]  /*16a0*/  LDCU UR50, c[0x0][0x394] ;  /* 0x00007280ff3277ac */ /* 0x000ea20008000800 */
[----:B------:R-:W3:Y:S01]  /*16b0*/  LDC R2, c[0x0][0x5d8] ;  /* 0x00017600ff027b82 */ /* 0x000ee20000000800 */
[----:B------:R-:W-:Y:S01]  /*16c0*/  PLOP3.LUT P4, PT, PT, PT, UP6, 0x80, 0x8 ;  /* 0x000000000008781c */ /* 0x000fe20003f8f068 */
[----:B------:R-:W-:Y:S01]  /*16d0*/  IMAD.MOV.U32 R10, RZ, RZ, 0x1 ;  /* 0x00000001ff0a7424 */ /* 0x000fe200078e00ff */
[----:B------:R-:W-:Y:S01]  /*16e0*/  UISETP.NE.AND UP0, UPT, UR4, URZ, UPT ;  /* 0x000000ff0400728c */ /* 0x000fe2000bf05270 */
[----:B------:R-:W-:Y:S01]  /*16f0*/  ISETP.EQ.OR P5, PT, R8, RZ, P6 ;  /* 0x000000ff0800720c */ /* 0x000fe200037a2670 */
[----:B-1----:R-:W-:Y:S01]  /*1700*/  USEL UR47, URZ, 0x1, UP5 ;  /* 0x00000001ff2f7887 */ /* 0x002fe2000a800000 */
[----:B------:R-:W-:Y:S01]  /*1710*/  PLOP3.LUT P4, PT, P4, PT, PT, 0x8, 0x80 ;  /* 0x000000000080781c */ /* 0x000fe2000278e170 */
[----:B------:R-:W-:Y:S01]  /*1720*/  IMAD.MOV.U32 R8, RZ, RZ, RZ ;  /* 0x000000ffff087224 */ /* 0x000fe200078e00ff */
[----:B------:R-:W1:Y:S01]  /*1730*/  LDC R9, c[0x0][0x370] ;  /* 0x0000dc00ff097b82 */ /* 0x000e620000000800 */
[----:B------:R-:W4:Y:S01]  /*1740*/  LDCU.64 UR54, c[0x0][0x348] ;  /* 0x00006900ff3677ac */ /* 0x000f220008000a00 */
[----:B------:R-:W-:Y:S01]  /*1750*/  USEL UR47, UR47, 0x2, UP0 ;  /* 0x000000022f2f7887 */ /* 0x000fe20008000000 */
[----:B------:R-:W-:-:S05]  /*1760*/  UMOV UR48, URZ ;  /* 0x000000ff00307c82 */ /* 0x000fca0008000000 */
[----:B------:R-:W1:Y:S01]  /*1770*/  LDC R0, c[0x0][0x374] ;  /* 0x0000dd00ff007b82 */ /* 0x000e620000000800 */
[----:B--2---:R-:W-:Y:S02]  /*1780*/  UIADD3 UR5, UPT, UPT, UR50, 0x1f, URZ ;  /* 0x0000001f32057890 */ /* 0x004fe4000fffe0ff */
[----:B------:R-:W-:Y:S02]  /*1790*/  UIADD3 UR4, UPT, UPT, UR50, -0x1, URZ ;  /* 0xffffffff32047890 */ /* 0x000fe4000fffe0ff */
[----:B------:R-:W-:Y:S02]  /*17a0*/  USHF.R.S32.HI UR52, URZ, 0x1f, UR5 ;  /* 0x0000001fff347899 */ /* 0x000fe40008011405 */
[----:B------:R-:W-:Y:S01]  /*17b0*/  UISETP.GE.U32.AND UP2, UPT, UR4, -0x3f, UPT ;  /* 0xffffffc10400788c */ /* 0x000fe2000bf46070 */
[----:B---3--:R-:W-:Y:S01]  /*17c0*/  VIADD R2, R2, 0x3f ;  /* 0x0000003f02027836 */ /* 0x008fe20000000000 */
[----:B------:R-:W-:Y:S02]  /*17d0*/  ULEA.HI UR52, UR52, UR5, URZ, 0x5 ;  /* 0x0000000534347291 */ /* 0x000fe4000f8f28ff */
[----:B------:R-:W-:-:S02]  /*17e0*/  UIADD3 UR50, UPT, UPT, UR50, 0x3e, URZ ;  /* 0x0000003e32327890 */ /* 0x000fc4000fffe0ff */
[----:B------:R-:W-:Y:S01]  /*17f0*/  USHF.R.S32.HI UR52, URZ, 0x5, UR52 ;  /* 0x00000005ff347899 */ /* 0x000fe20008011434 */
[----:B------:R-:W-:-:S03]  /*1800*/  SHF.R.S32.HI R15, RZ, 0x1f, R2 ;  /* 0x0000001fff0f7819 */ /* 0x000fc60000011402 */
[----:B------:R-:W-:Y:S01]  /*1810*/  UISETP.LT.U32.AND UP1, UPT, UR52, 0x1a, UPT ;  /* 0x0000001a3400788c */ /* 0x000fe2000bf21070 */
[----:B------:R-:W-:-:S03]  /*1820*/  LEA.HI R15, R15, R2, RZ, 0x6 ;  /* 0x000000020f0f7211 */ /* 0x000fc600078f30ff */
[----:B------:R-:W-:Y:S01]  /*1830*/  USEL UR51, UR52, 0x1a, UP1 ;  /* 0x0000001a34337887 */ /* 0x000fe20008800000 */
[----:B------:R-:W-:-:S03]  /*1840*/  SHF.R.S32.HI R15, RZ, 0x6, R15 ;  /* 0x00000006ff0f7819 */ /* 0x000fc6000001140f */
[----:B------:R-:W-:Y:S02]  /*1850*/  UIADD3 UR46, UPT, UPT, UR51, -0x1, URZ ;  /* 0xffffffff332e7890 */ /* 0x000fe4000fffe0ff */
[----:B------:R-:W-:Y:S02]  /*1860*/  @UP2 UIADD3 UR46, UPT, UPT, UR51, URZ, URZ ;  /* 0x000000ff332e2290 */ /* 0x000fe4000fffe0ff */
[----:B------:R-:W-:Y:S02]  /*1870*/  UIADD3 UR49, UPT, UPT, UR52, -UR51, URZ ;  /* 0x8000003334317290 */ /* 0x000fe4000fffe0ff */
[----:B-1--4-:R-:W-:-:S12]  /*1880*/  UIADD3 UR46, UPT, UPT, UR46, 0x1, URZ ;  /* 0x000000012e2e7890 */ /* 0x012fd8000fffe0ff */
.L_x_40:
[-C--:B------:R-:W-:Y:S01]  /*1890*/  IABS R5, R15.reuse ;  /* 0x0000000f00057213 */ /* 0x080fe20000000000 */
[----:B-1----:R-:W1:Y:S01]  /*18a0*/  LDC R7, c[0x0][0x5dc] ;  /* 0x00017700ff077b82 */ /* 0x002e620000000800 */
[----:B------:R-:W-:Y:S01]  /*18b0*/  IABS R2, R18 ;  /* 0x0000001200027213 */ /* 0x000fe20000000000 */
[----:B------:R-:W-:Y:S01]  /*18c0*/  UMOV UR4, 0x400 ;  /* 0x0000040000047882 */ /* 0x000fe20000000000 */
[----:B------:R-:W2:Y:S01]  /*18d0*/  I2F.RP R6, R5 ;  /* 0x0000000500067306 */ /* 0x000ea20000209400 */
[----:B------:R-:W-:Y:S01]  /*18e0*/  IABS R3, R15 ;  /* 0x0000000f00037213 */ /* 0x000fe20000000000 */
[----:B------:R-:W-:Y:S01]  /*18f0*/  UISETP.GE.U32.AND UP0, UPT, UR50, 0x3f, UPT ;  /* 0x0000003f3200788c */ /* 0x000fe2000bf06070 */
[----:B------:R-:W-:Y:S01]  /*1900*/  R2UR UR38, R19 ;  /* 0x00000000132672ca */ /* 0x000fe200000e0000 */
[----:B------:R-:W-:Y:S01]  /*1910*/  UMOV UR25, URZ ;  /* 0x000000ff00197c82 */ /* 0x000fe20008000000 */
[----:B------:R-:W-:Y:S01]  /*1920*/  IADD3 R3, PT, PT, RZ, -R3, RZ ;  /* 0x80000003ff037210 */ /* 0x000fe20007ffe0ff */
[----:B------:R-:W3:Y:S02]  /*1930*/  S2UR UR45, SR_CgaCtaId ;  /* 0x00000000002d79c3 */ /* 0x000ee40000008800 */
[----:B--2---:R-:W2:Y:S08]  /*1940*/  MUFU.RCP R20, R6 ;  /* 0x0000000600147308 */ /* 0x004eb00000001000 */
[----:B------:R-:W-:Y:S01]  /*1950*/  USHF.L.U32 UR38, UR38, 0x6, URZ ;  /* 0x0000000626267899 */ /* 0x000fe200080006ff */
[----:B-1----:R-:W-:-:S04]  /*1960*/  IABS R12, R7 ;  /* 0x00000007000c7213 */ /* 0x002fc80000000000 */
[----:B------:R-:W1:Y:S01]  /*1970*/  I2F.RP R6, R12 ;  /* 0x0000000c00067306 */ /* 0x000e620000209400 */
[----:B---3--:R-:W-:Y:S01]  /*1980*/  ULEA UR45, UR45, UR4, 0x18 ;  /* 0x000000042d2d7291 */ /* 0x008fe2000f8ec0ff */
[----:B--2---:R-:W-:-:S03]  /*1990*/  VIADD R20, R20, 0xffffffe ;  /* 0x0ffffffe14147836 */ /* 0x004fc60000000000 */
[----:B------:R-:W-:-:S03]  /*19a0*/  ULEA UR4, UR48, UR45, 0x3 ;  /* 0x0000002d30047291 */ /* 0x000fc6000f8e18ff */
[----:B------:R-:W2:Y:S08]  /*19b0*/  F2I.FTZ.U32.TRUNC.NTZ R21, R20 ;  /* 0x0000001400157305 */ /* 0x000eb0000021f000 */
[----:B-1----:R-:W1:Y:S01]  /*19c0*/  MUFU.RCP R6, R6 ;  /* 0x0000000600067308 */ /* 0x002e620000001000 */
[----:B--2---:R-:W-:Y:S02]  /*19d0*/  IMAD.MOV R4, RZ, RZ, -R21 ;  /* 0x000000ffff047224 */ /* 0x004fe400078e0a15 */
[----:B------:R-:W-:-:S02]  /*19e0*/  IMAD.MOV.U32 R20, RZ, RZ, RZ ;  /* 0x000000ffff147224 */ /* 0x000fc400078e00ff */
[----:B------:R-:W-:-:S04]  /*19f0*/  IMAD R17, R4, R5, RZ ;  /* 0x0000000504117224 */ /* 0x000fc800078e02ff */
[----:B------:R-:W-:-:S04]  /*1a00*/  IMAD.HI.U32 R17, R21, R17, R20 ;  /* 0x0000001115117227 */ /* 0x000fc800078e0014 */
[----:B-1----:R-:W-:Y:S02]  /*1a10*/  VIADD R16, R6, 0xffffffe ;  /* 0x0ffffffe06107836 */ /* 0x002fe40000000000 */
[----:B------:R-:W-:Y:S02]  /*1a20*/  IMAD.HI.U32 R4, R17, R2, RZ ;  /* 0x0000000211047227 */ /* 0x000fe400078e00ff */
[----:B------:R-:W1:Y:S02]  /*1a30*/  F2I.FTZ.U32.TRUNC.NTZ R17, R16 ;  /* 0x0000001000117305 */ /* 0x000e64000021f000 */
[----:B------:R-:W-:-:S05]  /*1a40*/  IMAD R2, R4, R3, R2 ;  /* 0x0000000304027224 */ /* 0x000fca00078e0202 */
[----:B------:R-:W-:Y:S01]  /*1a50*/  ISETP.GT.U32.AND P1, PT, R5, R2, PT ;  /* 0x000000020500720c */ /* 0x000fe20003f24070 */
[----:B-1----:R-:W-:Y:S02]  /*1a60*/  IMAD.MOV R3, RZ, RZ, -R17 ;  /* 0x000000ffff037224 */ /* 0x002fe400078e0a11 */
[----:B------:R-:W-:Y:S02]  /*1a70*/  IMAD.MOV.U32 R16, RZ, RZ, RZ ;  /* 0x000000ffff107224 */ /* 0x000fe400078e00ff */
[----:B------:R-:W-:-:S08]  /*1a80*/  IMAD R6, R3, R12, RZ ;  /* 0x0000000c03067224 */ /* 0x000fd000078e02ff */
[----:B------:R-:W-:Y:S01]  /*1a90*/  @!P1 IADD3 R4, PT, PT, R4, 0x1, RZ ;  /* 0x0000000104049810 */ /* 0x000fe20007ffe0ff */
[----:B------:R-:W-:Y:S01]  /*1aa0*/  @!P1 IMAD.IADD R2, R2, 0x1, -R5 ;  /* 0x0000000102029824 */ /* 0x000fe200078e0a05 */
[----:B------:R-:W-:Y:S01]  /*1ab0*/  ISETP.NE.AND P1, PT, R15, RZ, PT ;  /* 0x000000ff0f00720c */ /* 0x000fe20003f25270 */
[----:B------:R-:W-:-:S03]  /*1ac0*/  IMAD.HI.U32 R17, R17, R6, R16 ;  /* 0x0000000611117227 */ /* 0x000fc600078e0010 */
[----:B------:R-:W-:Y:S02]  /*1ad0*/  ISETP.GE.U32.AND P2, PT, R2, R5, PT ;  /* 0x000000050200720c */ /* 0x000fe40003f46070 */
[----:B------:R-:W-:Y:S01]  /*1ae0*/  LOP3.LUT R2, R18, R15, RZ, 0x3c, !PT ;  /* 0x0000000f12027212 */ /* 0x000fe200078e3cff */
[----:B------:R-:W1:Y:S03]  /*1af0*/  LDC R5, c[0x0][0x5e0] ;  /* 0x00017800ff057b82 */ /* 0x000e660000000800 */
[----:B------:R-:W-:-:S07]  /*1b00*/  ISETP.GE.AND P0, PT, R2, RZ, PT ;  /* 0x000000ff0200720c */ /* 0x000fce0003f06270 */
[----:B------:R-:W-:-:S06]  /*1b10*/  @P2 VIADD R4, R4, 0x1 ;  /* 0x0000000104042836 */ /* 0x000fcc0000000000 */
[----:B------:R-:W-:Y:S02]  /*1b20*/  @!P0 IADD3 R4, PT, PT, -R4, RZ, RZ ;  /* 0x000000ff04048210 */ /* 0x000fe40007ffe1ff */
[----:B------:R-:W-:-:S04]  /*1b30*/  @!P1 LOP3.LUT R4, RZ, R15, RZ, 0x33, !PT ;  /* 0x0000000fff049212 */ /* 0x000fc800078e33ff */
[----:B------:R-:W-:Y:S02]  /*1b40*/  IABS R3, R4 ;  /* 0x0000000400037213 */ /* 0x000fe40000000000 */
[----:B-1----:R-:W-:-:S03]  /*1b50*/  IABS R2, R5 ;  /* 0x0000000500027213 */ /* 0x002fc60000000000 */
[----:B------:R-:W-:Y:S01]  /*1b60*/  IMAD.MOV.U32 R14, RZ, RZ, R3 ;  /* 0x000000ffff0e7224 */ /* 0x000fe200078e0003 */
[----:B------:R-:W1:Y:S03]  /*1b70*/  I2F.RP R20, R2 ;  /* 0x0000000200147306 */ /* 0x000e660000209400 */
[----:B------:R-:W-:-:S05]  /*1b80*/  IMAD.HI.U32 R6, R17, R14, RZ ;  /* 0x0000000e11067227 */ /* 0x000fca00078e00ff */
[----:B------:R-:W-:-:S05]  /*1b90*/  IADD3 R3, PT, PT, -R6, RZ, RZ ;  /* 0x000000ff06037210 */ /* 0x000fca0007ffe1ff */
[----:B------:R-:W-:Y:S01]  /*1ba0*/  IMAD R3, R12, R3, R14 ;  /* 0x000000030c037224 */ /* 0x000fe200078e020e */
[----:B------:R-:W-:Y:S01]  /*1bb0*/  SHF.L.U32 R14, R10, 0x1f, RZ ;  /* 0x0000001f0a0e7819 */ /* 0x000fe200000006ff */
[----:B-1----:R-:W1:Y:S03]  /*1bc0*/  MUFU.RCP R16, R20 ;  /* 0x0000001400107308 */ /* 0x002e660000001000 */
[----:B------:R-:W-:-:S13]  /*1bd0*/  ISETP.GT.U32.AND P1, PT, R12, R3, PT ;  /* 0x000000030c00720c */ /* 0x000fda0003f24070 */
[----:B------:R-:W-:Y:S01]  /*1be0*/  @!P1 IMAD.IADD R3, R3, 0x1, -R12 ;  /* 0x0000000103039824 */ /* 0x000fe200078e0a0c */
[----:B------:R-:W-:Y:S01]  /*1bf0*/  @!P1 IADD3 R6, PT, PT, R6, 0x1, RZ ;  /* 0x0000000106069810 */ /* 0x000fe20007ffe0ff */
[----:B-1----:R-:W-:Y:S01]  /*1c00*/  VIADD R16, R16, 0xffffffe ;  /* 0x0ffffffe10107836 */ /* 0x002fe20000000000 */
[----:B------:R-:W-:Y:S02]  /*1c10*/  ISETP.NE.AND P1, PT, R7, RZ, PT ;  /* 0x000000ff0700720c */ /* 0x000fe40003f25270 */
[----:B------:R-:W-:Y:S01]  /*1c20*/  ISETP.GE.U32.AND P2, PT, R3, R12, PT ;  /* 0x0000000c0300720c */ /* 0x000fe20003f46070 */
[----:B------:R-:W1:Y:S01]  /*1c30*/  F2I.FTZ.U32.TRUNC.NTZ R17, R16 ;  /* 0x0000001000117305 */ /* 0x000e62000021f000 */
[----:B------:R-:W-:-:S04]  /*1c40*/  LOP3.LUT R3, R4, R7, RZ, 0x3c, !PT ;  /* 0x0000000704037212 */ /* 0x000fc800078e3cff */
[----:B------:R-:W-:-:S07]  /*1c50*/  ISETP.GE.AND P0, PT, R3, RZ, PT ;  /* 0x000000ff0300720c */ /* 0x000fce0003f06270 */
[----:B------:R-:W-:Y:S01]  /*1c60*/  @P2 VIADD R6, R6, 0x1 ;  /* 0x0000000106062836 */ /* 0x000fe20000000000 */
[----:B------:R2:W3:Y:S01]  /*1c70*/  SYNCS.PHASECHK.TRANS64.TRYWAIT P2, [UR4+0xd0], R14 ;  /* 0x0000d00eff0075a7 */ /* 0x0004e20008041104 */
[----:B-1----:R-:W-:Y:S02]  /*1c80*/  IMAD.MOV R3, RZ, RZ, -R17 ;  /* 0x000000ffff037224 */ /* 0x002fe400078e0a11 */
[----:B------:R-:W-:Y:S02]  /*1c90*/  IMAD.MOV.U32 R16, RZ, RZ, RZ ;  /* 0x000000ffff107224 */ /* 0x000fe400078e00ff */
[----:B------:R-:W-:Y:S01]  /*1ca0*/  @!P0 IADD3 R6, PT, PT, -R6, RZ, RZ ;  /* 0x000000ff06068210 */ /* 0x000fe20007ffe1ff */
[----:B------:R-:W-:Y:S01]  /*1cb0*/  IMAD R12, R3, R2, RZ ;  /* 0x00000002030c7224 */ /* 0x000fe200078e02ff */
[----:B------:R-:W-:-:S03]  /*1cc0*/  @!P1 LOP3.LUT R6, RZ, R7, RZ, 0x33, !PT ;  /* 0x00000007ff069212 */ /* 0x000fc600078e33ff */
[----:B------:R-:W-:Y:S01]  /*1cd0*/  IMAD.HI.U32 R17, R17, R12, R16 ;  /* 0x0000000c11117227 */ /* 0x000fe200078e0010 */
[----:B------:R-:W-:-:S05]  /*1ce0*/  IABS R3, R6 ;  /* 0x0000000600037213 */ /* 0x000fca0000000000 */
[----:B------:R-:W-:-:S04]  /*1cf0*/  IMAD.MOV.U32 R12, RZ, RZ, R3 ;  /* 0x000000ffff0c7224 */ /* 0x000fc800078e0003 */
[----:B------:R-:W-:-:S05]  /*1d00*/  IMAD.HI.U32 R16, R17, R12, RZ ;  /* 0x0000000c11107227 */ /* 0x000fca00078e00ff */
[----:B------:R-:W-:-:S05]  /*1d10*/  IADD3 R3, PT, PT, -R16, RZ, RZ ;  /* 0x000000ff10037210 */ /* 0x000fca0007ffe1ff */
[----:B------:R-:W-:-:S05]  /*1d20*/  IMAD R3, R2, R3, R12 ;  /* 0x0000000302037224 */ /* 0x000fca00078e020c */
[----:B------:R-:W-:-:S13]  /*1d30*/  ISETP.GT.U32.AND P1, PT, R2, R3, PT ;  /* 0x000000030200720c */ /* 0x000fda0003f24070 */
[----:B------:R-:W-:Y:S01]  /*1d40*/  @!P1 IMAD.IADD R3, R3, 0x1, -R2 ;  /* 0x0000000103039824 */ /* 0x000fe200078e0a02 */
[----:B------:R-:W-:Y:S02]  /*1d50*/  @!P1 IADD3 R16, PT, PT, R16, 0x1, RZ ;  /* 0x0000000110109810 */ /* 0x000fe40007ffe0ff */
[----:B------:R-:W-:Y:S02]  /*1d60*/  ISETP.NE.AND P1, PT, R5, RZ, PT ;  /* 0x000000ff0500720c */ /* 0x000fe40003f25270 */
[----:B------:R-:W-:Y:S01]  /*1d70*/  ISETP.GE.U32.AND P3, PT, R3, R2, PT ;  /* 0x000000020300720c */ /* 0x000fe20003f66070 */
[----:B------:R-:W-:Y:S01]  /*1d80*/  IMAD.MOV R2, RZ, RZ, -R4 ;  /* 0x000000ffff027224 */ /* 0x000fe200078e0a04 */
[----:B------:R-:W-:-:S03]  /*1d90*/  LOP3.LUT R3, R6, R5, RZ, 0x3c, !PT ;  /* 0x0000000506037212 */ /* 0x000fc600078e3cff */
[----:B------:R-:W-:Y:S01]  /*1da0*/  IMAD R2, R15, R2, R18 ;  /* 0x000000020f027224 */ /* 0x000fe200078e0212 */
[----:B------:R-:W-:Y:S02]  /*1db0*/  ISETP.GE.AND P0, PT, R3, RZ, PT ;  /* 0x000000ff0300720c */ /* 0x000fe40003f06270 */
[----:B------:R-:W-:Y:S02]  /*1dc0*/  IADD3 R3, PT, PT, -R6, RZ, RZ ;  /* 0x000000ff06037210 */ /* 0x000fe40007ffe1ff */
[----:B------:R-:W-:-:S03]  /*1dd0*/  R2UR UR18, R2 ;  /* 0x00000000021272ca */ /* 0x000fc600000e0000 */
[----:B------:R-:W-:Y:S02]  /*1de0*/  @P3 VIADD R16, R16, 0x1 ;  /* 0x0000000110103836 */ /* 0x000fe40000000000 */
[----:B------:R-:W-:-:S04]  /*1df0*/  IMAD R7, R7, R3, R4 ;  /* 0x0000000307077224 */ /* 0x000fc800078e0204 */
[----:B------:R-:W-:Y:S01]  /*1e00*/  @!P0 IMAD.MOV R16, RZ, RZ, -R16 ;  /* 0x000000ffff108224 */ /* 0x000fe200078e0a10 */
[----:B------:R-:W-:-:S03]  /*1e10*/  @!P1 LOP3.LUT R16, RZ, R5, RZ, 0x33, !PT ;  /* 0x00000005ff109212 */ /* 0x000fc600078e33ff */
[----:B------:R-:W-:Y:S02]  /*1e20*/  USHF.L.U32 UR18, UR18, 0x6, URZ ;  /* 0x0000000612127899 */ /* 0x000fe400080006ff */
[----:B------:R-:W-:-:S04]  /*1e30*/  IMAD.MOV R2, RZ, RZ, -R16 ;  /* 0x000000ffff027224 */ /* 0x000fc800078e0a10 */
[----:B------:R-:W-:Y:S01]  /*1e40*/  IMAD R6, R5, R2, R6 ;  /* 0x0000000205067224 */ /* 0x000fe200078e0206 */
[----:B--2---:R-:W-:Y:S06]  /*1e50*/  BRA.U !UP0, `(.L_x_23) ;  /* 0x0000000508807547 */ /* 0x004fec000b800000 */
[----:B------:R-:W1:Y:S01]  /*1e60*/  LDC.64 R2, c[0x0][0x5f8] ;  /* 0x00017e00ff027b82 */ /* 0x000e620000000a00 */
[----:B------:R-:W2:Y:S01]  /*1e70*/  LDCU UR5, c[0x0][0x5c8] ;  /* 0x0000b900ff0577ac */ /* 0x000ea20008000800 */
[----:B------:R-:W1:Y:S06]  /*1e80*/  LDCU.64 UR16, c[0x0][0x5c0] ;  /* 0x0000b800ff1077ac */ /* 0x000e6c0008000a00 */
[----:B------:R-:W2:Y:S01]  /*1e90*/  LDC R17, c[0x0][0x600] ;  /* 0x00018000ff117b82 */ /* 0x000ea20000000800 */
[----:B------:R-:W4:Y:S01]  /*1ea0*/  LDCU UR30, c[0x0][0x5a8] ;  /* 0x0000b500ff1e77ac */ /* 0x000f220008000800 */
[----:B------:R-:W1:Y:S01]  /*1eb0*/  LDCU UR29, c[0x0][0x59c] ;  /* 0x0000b380ff1d77ac */ /* 0x000e620008000800 */
[----:B------:R-:W1:Y:S01]  /*1ec0*/  LDCU UR28, c[0x0][0x590] ;  /* 0x0000b200ff1c77ac */ /* 0x000e620008000800 */
[----:B------:R-:W1:Y:S02]  /*1ed0*/  LDCU UR27, c[0x0][0x594] ;  /* 0x0000b280ff1b77ac */ /* 0x000e640008000800 */
[----:B-1----:R-:W-:Y:S01]  /*1ee0*/  IMAD R2, R7, UR16, R2 ;  /* 0x0000001007027c24 */ /* 0x002fe2000f8e0202 */
[----:B------:R-:W1:Y:S01]  /*1ef0*/  LDCU UR26, c[0x0][0x598] ;  /* 0x0000b300ff1a77ac */ /* 0x000e620008000800 */
[----:B------:R-:W-:Y:S01]  /*1f00*/  IMAD R5, R6, UR17, R3 ;  /* 0x0000001106057c24 */ /* 0x000fe2000f8e0203 */
[----:B------:R-:W1:Y:S01]  /*1f10*/  LDCU UR23, c[0x0][0x5ac] ;  /* 0x0000b580ff1777ac */ /* 0x000e620008000800 */
[----:B--2---:R-:W-:Y:S01]  /*1f20*/  IMAD R4, R16, UR5, R17 ;  /* 0x0000000510047c24 */ /* 0x004fe2000f8e0211 */
[----:B------:R-:W2:Y:S01]  /*1f30*/  LDCU UR13, c[0x0][0x5b0] ;  /* 0x0000b600ff0d77ac */ /* 0x000ea20008000800 */
[----:B------:R-:W1:Y:S01]  /*1f40*/  LDCU UR8, c[0x0][0x5cc] ;  /* 0x0000b980ff0877ac */ /* 0x000e620008000800 */
[----:B------:R-:W1:Y:S01]  /*1f50*/  LDCU UR4, c[0x0][0x5ec] ;  /* 0x0000bd80ff0477ac */ /* 0x000e620008000800 */
[----:B------:R-:W1:Y:S01]  /*1f60*/  LDCU.64 UR14, c[0x0][0x5a0] ;  /* 0x0000b400ff0e77ac */ /* 0x000e620008000a00 */
[----:B------:R-:W1:Y:S01]  /*1f70*/  LDCU.64 UR10, c[0x0][0x5d0] ;  /* 0x0000ba00ff0a77ac */ /* 0x000e620008000a00 */
[----:B------:R-:W1:Y:S01]  /*1f80*/  LDCU.64 UR6, c[0x0][0x5f0] ;  /* 0x0000be00ff0677ac */ /* 0x000e620008000a00 */
[----:B------:R-:W-:Y:S01]  /*1f90*/  UMOV UR31, URZ ;  /* 0x000000ff001f7c82 */ /* 0x000fe20008000000 */
[----:B----4-:R-:W-:-:S05]  /*1fa0*/  UMOV UR43, UR48 ;  /* 0x00000030002b7c82 */ /* 0x010fca0008000000 */
.L_x_29:
[----:B------:R-:W-:Y:S01]  /*1fb0*/  @!P6 MOV R12, 0x2000 ;  /* 0x00002000000ce802 */ /* 0x000fe20000000f00 */
[----:B------:R-:W-:Y:S01]  /*1fc0*/  ULEA UR37, UR43, UR45, 0x3 ;  /* 0x0000002d2b257291 */ /* 0x000fe2000f8e18ff */
[----:B--23--:R-:W-:Y:S11]  /*1fd0*/  @P2 BRA `(.L_x_24) ;  /* 0x00000000000c2947 */ /* 0x00cff60003800000 */
[----:B------:R-:W-:Y:S04]  /*1fe0*/  SHF.L.U32 R14, R10, 0x1f, RZ ;  /* 0x0000001f0a0e7819 */ /* 0x000fe800000006ff */
[----:B------:R-:W3:Y:S02]  /*1ff0*/  SYNCS.PHASECHK.TRANS64.TRYWAIT P0, [UR37+0xd0], R14 ;  /* 0x0000d00eff0075a7 */ /* 0x000ee40008001125 */
[----:B---3--:R-:W-:Y:S05]  /*2000*/  @!P0 BRA `(.L_x_25) ;  /* 0x0000006c00608947 */ /* 0x008fea0003800000 */
.L_x_24:
[----:B------:R4:W-:Y:S01]  /*2010*/  @!P6 SYNCS.ARRIVE.TRANS64 RZ, [UR37], R12 ;  /* 0x0000000cffffe9a7 */ /* 0x0009e20008000025 */
[----:B------:R-:W-:Y:S04]  /*2020*/  ULOP3.LUT UR5, UR47, 0x2, URZ, 0xfc, !UPT ;  /* 0x000000022f057892 */ /* 0x000fe8000f8efcff */
[----:B------:R-:W-:Y:S09]  /*2030*/  UISETP.NE.AND UP0, UPT, UR5, 0x2, UPT ;  /* 0x000000020500788c */ /* 0x000ff2000bf05270 */
[----:B------:R-:W-:Y:S05]  /*2040*/  BRA.U UP0, `(.L_x_26) ;  /* 0x0000000100047547 */ /* 0x000fea000b800000 */
[----:B-12---:R-:W-:Y:S05]  /*2050*/  BPT.TRAP 0x1 ;  /* 0x000000040000795c */ /* 0x006fea0000300000 */
.L_x_26:
[----:B------:R-:W-:Y:S04]  /*2060*/  BSSY.RECONVERGENT B0, `(.L_x_27) ;  /* 0x0000003000007945 */ /* 0x000fe80003800200 */
[----:B------:R-:W-:Y:S05]  /*2070*/  @P5 BRA `(.L_x_28) ;  /* 0x0000000000045947 */ /* 0x000fea0003800000 */
[----:B-12---:R-:W-:Y:S05]  /*2080*/  BPT.TRAP 0x1 ;  /* 0x000000040000795c */ /* 0x006fea0000300000 */
.L_x_28:
[----:B-12---:R-:W-:Y:S05]  /*2090*/  BSYNC.RECONVERGENT B0 ;  /* 0x0000000000007941 */ /* 0x006fea0003800200 */
.L_x_27:
[----:B------:R-:W-:Y:S01]  /*20a0*/  UIADD3 UR48, UPT, UPT, UR43, 0x1, URZ ;  /* 0x000000012b307890 */ /* 0x000fe2000fffe0ff */
[----:B---3--:R-:W-:Y:S01]  /*20b0*/  IMAD.MOV.U32 R3, RZ, RZ, 0x3 ;  /* 0x00000003ff037424 */ /* 0x008fe200078e00ff */
[----:B------:R-:W-:Y:S02]  /*20c0*/  USHF.L.U32 UR39, UR31, 0x5, URZ ;  /* 0x000000051f277899 */ /* 0x000fe400080006ff */
[----:B------:R-:W-:Y:S02]  /*20d0*/  UISETP.NE.AND UP0, UPT, UR48, 0x1a, UPT ;  /* 0x0000001a3000788c */ /* 0x000fe4000bf05270 */
[----:B------:R-:W-:Y:S02]  /*20e0*/  ULOP3.LUT UR5, UR39, UR24, URZ, 0xfc, !UPT ;  /* 0x0000001827057292 */ /* 0x000fe4000f8efcff */
[----:B------:R-:W-:Y:S02]  /*20f0*/  USEL UR34, URZ, 0x1, UP0 ;  /* 0x00000001ff227887 */ /* 0x000fe40008000000 */
[----:B------:R-:W-:Y:S01]  /*2100*/  USEL UR48, UR48, URZ, UP0 ;  /* 0x000000ff30307287 */ /* 0x000fe20008000000 */
[----:B------:R-:W-:Y:S03]  /*2110*/  ELECT P0, URZ, PT ;  /* 0x0000000000ff782f */ /* 0x000fe60003800000 */
[----:B------:R-:W-:Y:S01]  /*2120*/  ULEA UR17, UR48, UR45, 0x3 ;  /* 0x0000002d30117291 */ /* 0x000fe2000f8e18ff */
[----:B------:R-:W-:Y:S01]  /*2130*/  LOP3.LUT R10, R10, UR34, RZ, 0x3c, !PT ;  /* 0x000000220a0a7c12 */ /* 0x000fe2000f8e3cff */
[----:B------:R-:W-:Y:S02]  /*2140*/  UIMAD.WIDE.U32 UR32, UR5, UR27, URZ ;  /* 0x0000001b052072a5 */ /* 0x000fe4000f8e00ff */
[----:B------:R-:W-:Y:S01]  /*2150*/  UISETP.NE.AND UP1, UPT, UR28, 0x1, UPT ;  /* 0x000000011c00788c */ /* 0x000fe2000bf25270 */
[----:B------:R-:W-:Y:S01]  /*2160*/  SHF.L.U32 R14, R10, 0x1f, RZ ;  /* 0x0000001f0a0e7819 */ /* 0x000fe200000006ff */
[----:B------:R-:W-:Y:S02]  /*2170*/  USHF.R.U32.HI UR9, URZ, UR26, UR33 ;  /* 0x0000001aff097299 */ /* 0x000fe40008011621 */
[----:B------:R-:W-:Y:S01]  /*2180*/  UISETP.NE.AND UP0, UPT, UR29, 0x1, UPT ;  /* 0x000000011d00788c */ /* 0x000fe2000bf05270 */
[----:B------:R1:W2:Y:S01]  /*2190*/  SYNCS.PHASECHK.TRANS64.TRYWAIT P2, [UR17+0xd0], R14 ;  /* 0x0000d00eff0075a7 */ /* 0x0002a20008041111 */
[----:B------:R-:W-:Y:S01]  /*21a0*/  USEL UR9, UR5, UR9, !UP1 ;  /* 0x0000000905097287 */ /* 0x000fe2000c800000 */
[----:B------:R-:W-:Y:S01]  /*21b0*/  @P0 IMAD.U32 R17, R5, 0x20, R2 ;  /* 0x0000002005110824 */ /* 0x000fe200078e0002 */
[----:B------:R-:W-:Y:S01]  /*21c0*/  UISETP.NE.AND UP2, UPT, UR30, 0x1, UPT ;  /* 0x000000011e00788c */ /* 0x000fe2000bf45270 */
[----:B------:R-:W-:Y:S01]  /*21d0*/  @P0 R2UR UR17, R3 ;  /* 0x00000000031102ca */ /* 0x000fe200000e0000 */
[----:B------:R-:W-:Y:S01]  /*21e0*/  UIMAD.WIDE.U32 UR32, UR9, UR14, URZ ;  /* 0x0000000e092072a5 */ /* 0x000fe2000f8e00ff */
[----:B------:R-:W-:Y:S01]  /*21f0*/  @P0 IMAD.U32 R17, R4, 0x400, R17 ;  /* 0x0000040004110824 */ /* 0x000fe200078e0011 */
[----:B------:R-:W-:Y:S02]  /*2200*/  ULEA UR35, UR43, UR44, 0xb ;  /* 0x0000002c2b237291 */ /* 0x000fe4000f8e58ff */
[----:B------:R-:W-:Y:S02]  /*2210*/  USHF.R.U32.HI UR12, URZ, UR15, UR33 ;  /* 0x0000000fff0c7299 */ /* 0x000fe40008011621 */
[----:B------:R-:W-:Y:S01]  /*2220*/  UIADD3 UR25, UPT, UPT, -UR9, URZ, URZ ;  /* 0x000000ff09197290 */ /* 0x000fe2000fffe1ff */
[----:B------:R-:W-:Y:S01]  /*2230*/  @P0 R2UR UR41, R17 ;  /* 0x00000000112902ca */ /* 0x000fe200000e0000 */
[----:B------:R-:W-:Y:S02]  /*2240*/  USEL UR12, UR9, UR12, !UP0 ;  /* 0x0000000c090c7287 */ /* 0x000fe4000c000000 */
[----:B------:R-:W-:Y:S02]  /*2250*/  UIADD3 UR34, UP1, UPT, UR54, 0x80, URZ ;  /* 0x0000008036227890 */ /* 0x000fe4000ff3e0ff */
[----:B------:R-:W-:Y:S01]  /*2260*/  UIMAD.WIDE.U32 UR32, UR12, UR23, URZ ;  /* 0x000000170c2072a5 */ /* 0x000fe2000f8e00ff */
[----:B------:R-:W-:Y:S01]  /*2270*/  IMAD.U32 R3, RZ, RZ, UR17 ;  /* 0x00000011ff037e24 */ /* 0x000fe2000f8e00ff */
[----:B------:R-:W-:Y:S02]  /*2280*/  ULEA UR42, UR43, UR45, 0xc ;  /* 0x0000002d2b2a7291 */ /* 0x000fe4000f8e60ff */
[----:B------:R-:W-:Y:S02]  /*2290*/  USHF.R.U32.HI UR22, URZ, UR13, UR33 ;  /* 0x0000000dff167299 */ /* 0x000fe40008011621 */
[----:B------:R-:W-:Y:S02]  /*22a0*/  UIADD3 UR32, UPT, UPT, -UR12, URZ, URZ ;  /* 0x000000ff0c207290 */ /* 0x000fe4000fffe1ff */
[----:B------:R-:W-:Y:S01]  /*22b0*/  USEL UR22, UR12, UR22, !UP2 ;  /* 0x000000160c167287 */ /* 0x000fe2000d000000 */
[----:B----4-:R-:W-:Y:S01]  /*22c0*/  IMAD.U32 R12, RZ, RZ, UR41 ;  /* 0x00000029ff0c7e24 */ /* 0x010fe2000f8e00ff */
[----:B------:R-:W-:Y:S02]  /*22d0*/  ULEA UR43, UR35, UR45, 0x1 ;  /* 0x0000002d232b7291 */ /* 0x000fe4000f8e08ff */
[----:B------:R-:W-:Y:S02]  /*22e0*/  UIMAD UR5, UR28, UR25, UR5 ;  /* 0x000000191c0572a4 */ /* 0x000fe4000f8e0205 */
[----:B------:R-:W-:Y:S01]  /*22f0*/  UIADD3.X UR35, UPT, UPT, URZ, UR55, URZ, UP1, !UPT ;  /* 0x00000037ff237290 */ /* 0x000fe20008ffe4ff */
[----:B------:R-:W-:Y:S01]  /*2300*/  @P0 PRMT R3, R12, 0x5410, R3 ;  /* 0x000054100c030816 */ /* 0x000fe20000000003 */
[----:B------:R-:W-:Y:S02]  /*2310*/  UIADD3 UR36, UPT, UPT, UR42, 0x3600, URZ ;  /* 0x000036002a247890 */ /* 0x000fe4000fffe0ff */
[----:B------:R-:W-:Y:S01]  /*2320*/  UIADD3 UR25, UPT, UPT, -UR22, URZ, URZ ;  /* 0x000000ff16197290 */ /* 0x000fe2000fffe1ff */
[----:B------:R-:W-:Y:S01]  /*2330*/  @P0 R2UR UR42, R3 ;  /* 0x00000000032a02ca */ /* 0x000fe200000e0000 */
[----:B------:R-:W-:Y:S02]  /*2340*/  UIMAD UR9, UR29, UR32, UR9 ;  /* 0x000000201d0972a4 */ /* 0x000fe4000f8e0209 */
[----:B------:R-:W-:Y:S02]  /*2350*/  UIADD3 UR40, UP0, UPT, UR54, 0x180, URZ ;  /* 0x0000018036287890 */ /* 0x000fe4000ff1e0ff */
[----:B------:R-:W-:Y:S02]  /*2360*/  UIMAD UR12, UR30, UR25, UR12 ;  /* 0x000000191e0c72a4 */ /* 0x000fe4000f8e020c */
[----:B------:R-:W-:Y:S02]  /*2370*/  UIMAD UR19, UR5, UR8, UR4 ;  /* 0x00000008051372a4 */ /* 0x000fe4000f8e0204 */
[----:B------:R-:W-:Y:S01]  /*2380*/  UIMAD UR20, UR9, UR10, UR6 ;  /* 0x0000000a091472a4 */ /* 0x000fe2000f8e0206 */
[----:B------:R-:W-:Y:S01]  /*2390*/  UMOV UR56, 0x0 ;  /* 0x0000000000387882 */ /* 0x000fe20000000000 */
[----:B------:R-:W-:Y:S01]  /*23a0*/  UMOV UR57, 0x10000000 ;  /* 0x1000000000397882 */ /* 0x000fe20000000000 */
[----:B------:R-:W-:Y:S01]  /*23b0*/  UIADD3 UR16, UPT, UPT, UR43, 0x1d600, URZ ;  /* 0x0001d6002b107890 */ /* 0x000fe2000fffe0ff */
[----:B------:R1:W-:Y:S01]  /*23c0*/  UTMALDG.2D [UR36], [UR34], desc[UR56] ;  /* 0x00003824220075b4 */ /* 0x0003e20008009000 */
[----:B------:R-:W-:Y:S02]  /*23d0*/  UIMAD UR21, UR12, UR11, UR7 ;  /* 0x0000000b0c1572a4 */ /* 0x000fe4000f8e0207 */
[----:B------:R-:W-:Y:S01]  /*23e0*/  UIADD3.X UR41, UPT, UPT, URZ, UR55, URZ, UP0, !UPT ;  /* 0x00000037ff297290 */ /* 0x000fe200087fe4ff */
[----:B------:R-:W-:Y:S01]  /*23f0*/  UMOV UR17, UR37 ;  /* 0x0000002500117c82 */ /* 0x000fe20008000000 */
[----:B------:R-:W-:Y:S01]  /*2400*/  UIADD3 UR31, UPT, UPT, UR31, 0x1, URZ ;  /* 0x000000011f1f7890 */ /* 0x000fe2000fffe0ff */
[----:B------:R-:W-:Y:S01]  /*2410*/  UMOV UR25, UR46 ;  /* 0x0000002e00197c82 */ /* 0x000fe20008000000 */
[----:B------:R-:W-:Y:S02]  /*2420*/  UMOV UR43, UR48 ;  /* 0x00000030002b7c82 */ /* 0x000fe40008000000 */
[----:B------:R-:W-:Y:S03]  /*2430*/  UISETP.NE.AND UP0, UPT, UR31, UR46, UPT ;  /* 0x0000002e1f00728c */ /* 0x000fe6000bf05270 */
[----:B------:R1:W-:Y:S06]  /*2440*/  UTMALDG.5D.IM2COL.MULTICAST [UR16], [UR40], UR42 ;  /* 0x00000010280073b4 */ /* 0x0003ec000806082a */
[----:B-1----:R-:W-:Y:S05]  /*2450*/  BRA.U UP0, `(.L_x_29) ;  /* 0xfffffff900d47547 */ /* 0x002fea000b83ffff */
.L_x_23:
[----:B------:R-:W-:Y:S01]  /*2460*/  ULEA UR4, UR48, UR45, 0x3 ;  /* 0x0000002d30047291 */ /* 0x000fe2000f8e18ff */
[----:B------:R-:W-:Y:S01]  /*2470*/  SHF.L.U32 R2, R10, 0x1f, RZ ;  /* 0x0000001f0a027819 */ /* 0x000fe200000006ff */
[----:B------:R-:W-:Y:S01]  /*2480*/  @!P4 SYNCS.ARRIVE.TRANS64.A1T0 RZ, [UR45+0x1d8], RZ ;  /* 0x0001d8ffffffc9a7 */ /* 0x000fe2000810002d */
[----:B------:R-:W-:-:S06]  /*2490*/  UISETP.GT.AND UP0, UPT, UR52, UR51, UPT ;  /* 0x000000333400728c */ /* 0x000fcc000bf04270 */
[----:B------:R1:W4:Y:S03]  /*24a0*/  SYNCS.PHASECHK.TRANS64.TRYWAIT P1, [UR4+0xd0], R2 ;  /* 0x0000d002ff0075a7 */ /* 0x0003260008021104 */
[----:B------:R-:W-:Y:S05]  /*24b0*/  BRA.U !UP0, `(.L_x_30) ;  /* 0x0000000508847547 */ /* 0x000fea000b800000 */
[----:B-1----:R-:W1:Y:S01]  /*24c0*/  LDC.64 R2, c[0x0][0x5f8] ;  /* 0x00017e00ff027b82 */ /* 0x002e620000000a00 */
[----:B------:R-:W3:Y:S01]  /*24d0*/  LDCU UR5, c[0x0][0x5c8] ;  /* 0x0000b900ff0577ac */ /* 0x000ee20008000800 */
[----:B------:R-:W1:Y:S06]  /*24e0*/  LDCU.64 UR8, c[0x0][0x5c0] ;  /* 0x0000b800ff0877ac */ /* 0x000e6c0008000a00 */
[----:B------:R-:W3:Y:S01]  /*24f0*/  LDC R5, c[0x0][0x600] ;  /* 0x00018000ff057b82 */ /* 0x000ee20000000800 */
[----:B------:R-:W1:Y:S01]  /*2500*/  LDCU UR32, c[0x0][0x5a8] ;  /* 0x0000b500ff2077ac */ /* 0x000e620008000800 */
[----:B------:R-:W1:Y:S01]  /*2510*/  LDCU UR31, c[0x0][0x59c] ;  /* 0x0000b380ff1f77ac */ /* 0x000e620008000800 */
[----:B------:R-:W1:Y:S01]  /*2520*/  LDCU UR30, c[0x0][0x590] ;  /* 0x0000b200ff1e77ac */ /* 0x000e620008000800 */
[----:B------:R-:W1:Y:S02]  /*2530*/  LDCU UR29, c[0x0][0x594] ;  /* 0x0000b280ff1d77ac */ /* 0x000e640008000800 */
[----:B-1----:R-:W-:Y:S01]  /*2540*/  IMAD R2, R7, UR8, R2 ;  /* 0x0000000807027c24 */ /* 0x002fe2000f8e0202 */
[----:B------:R-:W1:Y:S01]  /*2550*/  LDCU UR28, c[0x0][0x598] ;  /* 0x0000b300ff1c77ac */ /* 0x000e620008000800 */
[----:B------:R-:W-:Y:S01]  /*2560*/  IMAD R3, R6, UR9, R3 ;  /* 0x0000000906037c24 */ /* 0x000fe2000f8e0203 */
[----:B------:R-:W1:Y:S01]  /*2570*/  LDCU UR27, c[0x0][0x5ac] ;  /* 0x0000b580ff1b77ac */ /* 0x000e620008000800 */
[----:B---3--:R-:W-:Y:S01]  /*2580*/  IMAD R16, R16, UR5, R5 ;  /* 0x0000000510107c24 */ /* 0x008fe2000f8e0205 */
[----:B------:R-:W3:Y:S01]  /*2590*/  LDCU UR26, c[0x0][0x5b0] ;  /* 0x0000b600ff1a77ac */ /* 0x000ee20008000800 */
[----:B------:R-:W1:Y:S01]  /*25a0*/  LDCU UR15, c[0x0][0x5cc] ;  /* 0x0000b980ff0f77ac */ /* 0x000e620008000800 */
[----:B------:R-:W1:Y:S01]  /*25b0*/  LDCU UR4, c[0x0][0x5ec] ;  /* 0x0000bd80ff0477ac */ /* 0x000e620008000800 */
[----:B------:R-:W1:Y:S01]  /*25c0*/  LDCU.64 UR22, c[0x0][0x5a0] ;  /* 0x0000b400ff1677ac */ /* 0x000e620008000a00 */
[----:B------:R-:W1:Y:S01]  /*25d0*/  LDCU.64 UR20, c[0x0][0x5d0] ;  /* 0x0000ba00ff1477ac */ /* 0x000e620008000a00 */
[----:B------:R-:W1:Y:S01]  /*25e0*/  LDCU.64 UR6, c[0x0][0x5f0] ;  /* 0x0000be00ff0677ac */ /* 0x000e620008000a00 */
[----:B------:R-:W-:Y:S01]  /*25f0*/  UIADD3 UR16, UPT, UPT, UR49, UR25, URZ ;  /* 0x0000001931107290 */ /* 0x000fe2000fffe0ff */
[----:B------:R-:W-:-:S11]  /*2600*/  UMOV UR53, UR48 ;  /* 0x0000003000357c82 */ /* 0x000fd60008000000 */
.L_x_36:
[----:B------:R-:W-:Y:S01]  /*2610*/  @!P6 MOV R5, 0x2000 ;  /* 0x000020000005e802 */ /* 0x000fe20000000f00 */
[----:B------:R-:W-:Y:S01]  /*2620*/  ULEA UR41, UR53, UR45, 0x3 ;  /* 0x0000002d35297291 */ /* 0x000fe2000f8e18ff */
[----:B---34-:R-:W-:Y:S11]  /*2630*/  @P1 BRA `(.L_x_31) ;  /* 0x00000000000c1947 */ /* 0x018ff60003800000 */
[----:B------:R-:W-:Y:S04]  /*2640*/  SHF.L.U32 R7, R10, 0x1f, RZ ;  /* 0x0000001f0a077819 */ /* 0x000fe800000006ff */
[----:B------:R-:W4:Y:S02]  /*2650*/  SYNCS.PHASECHK.TRANS64.TRYWAIT P0, [UR41+0xd0], R7 ;  /* 0x0000d007ff0075a7 */ /* 0x000f240008001129 */
[----:B----4-:R-:W-:Y:S05]  /*2660*/  @!P0 BRA `(.L_x_32) ;  /* 0x0000006400e08947 */ /* 0x010fea0003800000 */
.L_x_31:
[----:B------:R1:W-:Y:S01]  /*2670*/  @!P6 SYNCS.ARRIVE.TRANS64 RZ, [UR41], R5 ;  /* 0x00000005ffffe9a7 */ /* 0x0003e20008000029 */
[----:B------:R-:W-:Y:S04]  /*2680*/  ULOP3.LUT UR5, UR47, 0x2, URZ, 0xfc, !UPT ;  /* 0x000000022f057892 */ /* 0x000fe8000f8efcff */
[----:B------:R-:W-:Y:S09]  /*2690*/  UISETP.NE.AND UP0, UPT, UR5, 0x2, UPT ;  /* 0x000000020500788c */ /* 0x000ff2000bf05270 */
[----:B------:R-:W-:Y:S05]  /*26a0*/  BRA.U UP0, `(.L_x_33) ;  /* 0x0000000100047547 */ /* 0x000fea000b800000 */
[----:B-1-3--:R-:W-:Y:S05]  /*26b0*/  BPT.TRAP 0x1 ;  /* 0x000000040000795c */ /* 0x00afea0000300000 */
.L_x_33:
[----:B------:R-:W-:Y:S04]  /*26c0*/  BSSY.RECONVERGENT B0, `(.L_x_34) ;  /* 0x0000003000007945 */ /* 0x000fe80003800200 */
[----:B------:R-:W-:Y:S05]  /*26d0*/  @P5 BRA `(.L_x_35) ;  /* 0x0000000000045947 */ /* 0x000fea0003800000 */
[----:B-1-3--:R-:W-:Y:S05]  /*26e0*/  BPT.TRAP 0x1 ;  /* 0x000000040000795c */ /* 0x00afea0000300000 */
.L_x_35:
[----:B-1-3--:R-:W-:Y:S05]  /*26f0*/  BSYNC.RECONVERGENT B0 ;  /* 0x0000000000007941 */ /* 0x00afea0003800200 */
.L_x_34:
[----:B------:R-:W-:Y:S01]  /*2700*/  UIADD3 UR48, UPT, UPT, UR53, 0x1, URZ ;  /* 0x0000000135307890 */ /* 0x000fe2000fffe0ff */
[----:B----4-:R-:W-:Y:S01]  /*2710*/  IMAD.MOV.U32 R4, RZ, RZ, 0x3 ;  /* 0x00000003ff047424 */ /* 0x010fe200078e00ff */
        /* <DEDUP_REMOVED lines=13> */
[----:B------:R1:W3:Y:S01]  /*27f0*/  SYNCS.PHASECHK.TRANS64.TRYWAIT P1, [UR9+0xd0], R6 ;  /* 0x0000d006ff0075a7 */ /* 0x0002e20008021109 */
        /* <DEDUP_REMOVED lines=18> */
[----:B------:R-:W-:Y:S01]  /*2920*/  IMAD.U32 R5, RZ, RZ, UR10 ;  /* 0x0000000aff057e24 */ /* 0x000fe2000f8e00ff */
        /* <DEDUP_REMOVED lines=9> */
[----:B------:R-:W-:Y:S02]  /*29c0*/  UIADD3 UR8, UPT, UPT, UR42, 0x1d600, URZ ;  /* 0x0001d6002a087890 */ /* 0x000fe4000fffe0ff */
[----:B------:R-:W-:Y:S02]  /*29d0*/  UIMAD UR19, UR32, UR33, UR19 ;  /* 0x00000021201372a4 */ /* 0x000fe4000f8e0213 */
[----:B------:R-:W-:Y:S02]  /*29e0*/  UIMAD UR11, UR5, UR15, UR4 ;  /* 0x0000000f050b72a4 */ /* 0x000fe4000f8e0204 */
[----:B------:R-:W-:Y:S01]  /*29f0*/  UIMAD UR12, UR17, UR20, UR6 ;  /* 0x00000014110c72a4 */ /* 0x000fe2000f8e0206 */
[----:B------:R-:W-:Y:S01]  /*2a00*/  UMOV UR58, 0x0 ;  /* 0x00000000003a7882 */ /* 0x000fe20000000000 */
[----:B------:R-:W-:Y:S01]  /*2a10*/  UMOV UR59, 0x10000000 ;  /* 0x10000000003b7882 */ /* 0x000fe20000000000 */
[----:B------:R-:W-:Y:S01]  /*2a20*/  UMOV UR42, UR38 ;  /* 0x00000026002a7c82 */ /* 0x000fe20008000000 */
[----:B------:R-:W-:Y:S01]  /*2a30*/  UIMAD UR13, UR19, UR21, UR7 ;  /* 0x00000015130d72a4 */ /* 0x000fe2000f8e0207 */
[----:B------:R1:W-:Y:S01]  /*2a40*/  UTMALDG.2D [UR40], [UR36], desc[UR58] ;  /* 0x00003a28240075b4 */ /* 0x0003e20008009000 */
[----:B------:R-:W-:Y:S01]  /*2a50*/  UIADD3.X UR57, UPT, UPT, URZ, UR55, URZ, UP0, !UPT ;  /* 0x00000037ff397290 */ /* 0x000fe200087fe4ff */
[----:B------:R-:W-:Y:S01]  /*2a60*/  UMOV UR9, UR41 ;  /* 0x0000002900097c82 */ /* 0x000fe20008000000 */
[----:B------:R-:W-:Y:S01]  /*2a70*/  UMOV UR10, UR18 ;  /* 0x00000012000a7c82 */ /* 0x000fe20008000000 */
[----:B------:R-:W-:Y:S01]  /*2a80*/  UIADD3 UR25, UPT, UPT, UR25, 0x1, URZ ;  /* 0x0000000119197890 */ /* 0x000fe2000fffe0ff */
[----:B------:R-:W-:Y:S03]  /*2a90*/  UMOV UR53, UR48 ;  /* 0x0000003000357c82 */ /* 0x000fe60008000000 */
[----:B------:R-:W-:Y:S02]  /*2aa0*/  UISETP.NE.AND UP0, UPT, UR25, UR16, UPT ;  /* 0x000000101900728c */ /* 0x000fe4000bf05270 */
[----:B------:R1:W-:Y:S07]  /*2ab0*/  UTMALDG.5D.IM2COL.MULTICAST [UR8], [UR56], UR39 ;  /* 0x00000008380073b4 */ /* 0x0003ee0008060827 */
[----:B-1----:R-:W-:Y:S05]  /*2ac0*/  BRA.U UP0, `(.L_x_36) ;  /* 0xfffffff900d07547 */ /* 0x002fea000b83ffff */
.L_x_30:
[----:B------:R-:W-:Y:S01]  /*2ad0*/  SHF.L.U32 R3, R8, 0x1f, RZ ;  /* 0x0000001f08037819 */ /* 0x000fe200000006ff */
[----:B------:R-:W-:-:S03]  /*2ae0*/  NOP ;  /* 0x0000000000007918 */ /* 0x000fc60000000000 */
[----:B------:R-:W2:Y:S02]  /*2af0*/  SYNCS.PHASECHK.TRANS64.TRYWAIT P0, [UR45+0x1e0], R3 ;  /* 0x0001e003ff0075a7 */ /* 0x000ea4000800112d */
[----:B--2---:R-:W-:Y:S05]  /*2b00*/  @!P0 BRA `(.L_x_37) ;  /* 0x0000006000d08947 */ /* 0x004fea0003800000 */
.L_x_140:
[----:B------:R-:W2:Y:S01]  /*2b10*/  LDS.128 R4, [UR45+0x220] ;  /* 0x0002202dff047984 */ /* 0x000ea20008000c00 */
[----:B------:R-:W-:Y:S01]  /*2b20*/  UIADD3 UR4, UPT, UPT, UR45, 0x1e8, URZ ;  /* 0x000001e82d047890 */ /* 0x000fe2000fffe0ff */
[----:B---34-:R-:W-:Y:S01]  /*2b30*/  ISETP.GE.AND P1, PT, R26, 0x1, PT ;  /* 0x000000011a00780c */ /* 0x018fe20003f26270 */
[----:B------:R-:W-:Y:S01]  /*2b40*/  @!PT LDS RZ, [RZ] ;  /* 0x00000000fffff984 */ /* 0x000fe20000000800 */
[----:B------:R-:W-:Y:S01]  /*2b50*/  @!PT LDS RZ, [RZ] ;  /* 0x00000000fffff984 */ /* 0x000fe20000000800 */
[----:B------:R-:W-:Y:S01]  /*2b60*/  @!PT LDS RZ, [RZ] ;  /* 0x00000000fffff984 */ /* 0x000fe20000000800 */
[----:B------:R-:W-:Y:S01]  /*2b70*/  @!PT LDS RZ, [RZ] ;  /* 0x00000000fffff984 */ /* 0x000fe20000000800 */
[----:B------:R3:W-:Y:S06]  /*2b80*/  MEMBAR.ALL.CTA ;  /* 0x0000000000007992 */ /* 0x0007ec0000008000 */
[----:B---3--:R-:W3:Y:S01]  /*2b90*/  FENCE.VIEW.ASYNC.S ;  /* 0x00000000000073c6 */ /* 0x008ee20000000000 */
[----:B------:R-:W-:-:S09]  /*2ba0*/  UPRMT UR4, URZ, 0x654, UR4 ;  /* 0x00000654ff047896 */ /* 0x000fd20008000004 */
[----:B---3--:R-:W-:Y:S01]  /*2bb0*/  SYNCS.ARRIVE.TRANS64.RED.A1T0 RZ, [UR4], RZ ;  /* 0x000000ffffff79a7 */ /* 0x008fe20008100404 */
[----:B--2---:R-:W-:-:S13]  /*2bc0*/  LOP3.LUT P0, RZ, R6, 0x1, RZ, 0xc0, !PT ;  /* 0x0000000106ff7812 */ /* 0x004fda000780c0ff */
[----:B------:R-:W-:Y:S02]  /*2bd0*/  @P0 MOV R13, R4 ;  /* 0x00000004000d0202 */ /* 0x000fe40000000f00 */
[----:B------:R-:W-:Y:S01]  /*2be0*/  @P0 LOP3.LUT R11, R5, 0xffff, RZ, 0xc0, !PT ;  /* 0x0000ffff050b0812 */ /* 0x000fe200078ec0ff */
[----:B------:R-:W-:Y:S06]  /*2bf0*/  @!P1 BRA `(.L_x_38) ;  /* 0x0000000000b89947 */ /* 0x000fec0003800000 */
[----:B------:R-:W2:Y:S01]  /*2c00*/  LDC.64 R4, c[0x0][0xc18] ;  /* 0x00030600ff047b82 */ /* 0x000ea20000000a00 */
[----:B------:R-:W-:-:S07]  /*2c10*/  ISETP.NE.AND P3, PT, R26, 0x1, PT ;  /* 0x000000011a00780c */ /* 0x000fce0003f65270 */
[----:B------:R-:W3:Y:S08]  /*2c20*/  LDC.64 R6, c[0x0][0xc10] ;  /* 0x00030400ff067b82 */ /* 0x000ef00000000a00 */
[----:B------:R-:W4:Y:S08]  /*2c30*/  LDC R12, c[0x0][0xc20] ;  /* 0x00030800ff0c7b82 */ /* 0x000f300000000800 */
[----:B------:R-:W4:Y:S01]  /*2c40*/  LDC R14, c[0x0][0xc0c] ;  /* 0x00030300ff0e7b82 */ /* 0x000f220000000800 */
[----:B--2---:R-:W-:Y:S01]  /*2c50*/  IMAD.HI.U32 R17, R0, R5, RZ ;  /* 0x0000000500117227 */ /* 0x004fe200078e00ff */
[----:B------:R-:W-:-:S03]  /*2c60*/  ISETP.NE.AND P1, PT, R4, 0x1, PT ;  /* 0x000000010400780c */ /* 0x000fc60003f25270 */
[----:B------:R-:W-:-:S03]  /*2c70*/  IMAD.HI.U32 R5, R11, R5, RZ ;  /* 0x000000050b057227 */ /* 0x000fc600078e00ff */
[----:B-1----:R-:W1:Y:S01]  /*2c80*/  LDC.64 R2, c[0x0][0xc28] ;  /* 0x00030a00ff027b82 */ /* 0x002e620000000a00 */
[----:B---3--:R-:W-:-:S04]  /*2c90*/  IMAD.HI.U32 R16, R9, R6, RZ ;  /* 0x0000000609107227 */ /* 0x008fc800078e00ff */
[----:B------:R-:W-:Y:S01]  /*2ca0*/  IMAD.HI.U32 R18, R13, R6, RZ ;  /* 0x000000060d127227 */ /* 0x000fe200078e00ff */
[----:B------:R-:W-:Y:S02]  /*2cb0*/  SHF.R.U32.HI R16, RZ, R7, R16 ;  /* 0x00000007ff107219 */ /* 0x000fe40000011610 */
[-C--:B----4-:R-:W-:Y:S02]  /*2cc0*/  SHF.R.U32.HI R17, RZ, R12.reuse, R17 ;  /* 0x0000000cff117219 */ /* 0x090fe40000011611 */
[----:B------:R-:W-:Y:S02]  /*2cd0*/  SHF.R.U32.HI R12, RZ, R12, R5 ;  /* 0x0000000cff0c7219 */ /* 0x000fe40000011605 */
[----:B------:R-:W-:Y:S02]  /*2ce0*/  SEL R17, R0, R17, !P1 ;  /* 0x0000001100117207 */ /* 0x000fe40004800000 */
[----:B------:R-:W-:Y:S02]  /*2cf0*/  SHF.R.U32.HI R18, RZ, R7, R18 ;  /* 0x00000007ff127219 */ /* 0x000fe40000011612 */
[----:B------:R-:W-:-:S02]  /*2d00*/  ISETP.NE.AND P2, PT, R14, 0x1, PT ;  /* 0x000000010e00780c */ /* 0x000fc40003f45270 */
[----:B------:R-:W-:Y:S02]  /*2d10*/  SEL R5, R11, R12, !P1 ;  /* 0x0000000c0b057207 */ /* 0x000fe40004800000 */
[----:B------:R-:W-:Y:S02]  /*2d20*/  SEL R19, R9, R16, !P2 ;  /* 0x0000001009137207 */ /* 0x000fe40005000000 */
[----:B------:R-:W-:Y:S01]  /*2d30*/  SEL R7, R13, R18, !P2 ;  /* 0x000000120d077207 */ /* 0x000fe20005000000 */
[----:B-1----:R-:W-:-:S04]  /*2d40*/  IMAD.HI.U32 R16, R17, R2, RZ ;  /* 0x0000000211107227 */ /* 0x002fc800078e00ff */
[----:B------:R-:W-:Y:S01]  /*2d50*/  IMAD.HI.U32 R6, R19, R2, RZ ;  /* 0x0000000213067227 */ /* 0x000fe200078e00ff */
[----:B------:R-:W-:-:S04]  /*2d60*/  @P3 SHF.R.U32.HI R17, RZ, R3, R16 ;  /* 0x00000003ff113219 */ /* 0x000fc80000011610 */
[----:B------:R-:W-:Y:S01]  /*2d70*/  @P3 SHF.R.U32.HI R19, RZ, R3, R6 ;  /* 0x00000003ff133219 */ /* 0x000fe20000011606 */
[----:B------:R-:W-:-:S04]  /*2d80*/  IMAD R17, R26, R17, RZ ;  /* 0x000000111a117224 */ /* 0x000fc800078e02ff */
[----:B------:R-:W-:Y:S01]  /*2d90*/  IMAD R6, R26, R19, RZ ;  /* 0x000000131a067224 */ /* 0x000fe200078e02ff */
[----:B------:R-:W-:-:S04]  /*2da0*/  ISETP.GE.AND P1, PT, R5, R17, PT ;  /* 0x000000110500720c */ /* 0x000fc80003f26270 */
[----:B------:R-:W-:Y:S01]  /*2db0*/  ISETP.GE.OR P1, PT, R7, R6, P1 ;  /* 0x000000060700720c */ /* 0x000fe20000f26670 */
[----:B------:R-:W-:-:S05]  /*2dc0*/  IMAD.HI.U32 R6, R5, R2, RZ ;  /* 0x0000000205067227 */ /* 0x000fca00078e00ff */
[----:B------:R-:W-:-:S04]  /*2dd0*/  SHF.R.U32.HI R6, RZ, R3, R6 ;  /* 0x00000003ff067219 */ /* 0x000fc80000011606 */
[----:B------:R-:W-:-:S03]  /*2de0*/  SEL R6, R5, R6, !P3 ;  /* 0x0000000605067207 */ /* 0x000fc60005800000 */
[----:B------:R-:W-:-:S04]  /*2df0*/  @!P1 IMAD.HI.U32 R12, R7, R2, RZ ;  /* 0x00000002070c9227 */ /* 0x000fc800078e00ff */
[----:B------:R-:W-:Y:S01]  /*2e00*/  IMAD.MOV R2, RZ, RZ, -R6 ;  /* 0x000000ffff027224 */ /* 0x000fe200078e0a06 */
[----:B------:R-:W-:-:S03]  /*2e10*/  @!P1 SHF.R.U32.HI R12, RZ, R3, R12 ;  /* 0x00000003ff0c9219 */ /* 0x000fc6000001160c */
[----:B------:R-:W-:Y:S01]  /*2e20*/  IMAD R2, R26, R2, R5 ;  /* 0x000000021a027224 */ /* 0x000fe200078e0205 */
[----:B------:R-:W-:Y:S02]  /*2e30*/  @!P1 SEL R3, R7, R12, !P3 ;  /* 0x0000000c07039207 */ /* 0x000fe40005800000 */
[----:B------:R-:W-:-:S03]  /*2e40*/  IADD3 R12, PT, PT, -R5, RZ, RZ ;  /* 0x000000ff050c7210 */ /* 0x000fc60007ffe1ff */
[--C-:B------:R-:W-:Y:S02]  /*2e50*/  @!P1 IMAD.IADD R6, R6, 0x1, -R3.reuse ;  /* 0x0000000106069824 */ /* 0x100fe400078e0a03 */
[----:B------:R-:W-:Y:S01]  /*2e60*/  @!P1 IMAD R3, R2, R19, R3 ;  /* 0x0000001302039224 */ /* 0x000fe200078e0203 */
[----:B------:R-:W-:Y:S01]  /*2e70*/  IADD3 R2, PT, PT, -R7, RZ, RZ ;  /* 0x000000ff07027210 */ /* 0x000fe20007ffe1ff */
[----:B------:R-:W-:Y:S02]  /*2e80*/  @!P1 IMAD R5, R26, R6, R7 ;  /* 0x000000061a059224 */ /* 0x000fe400078e0207 */
[----:B------:R-:W-:Y:S02]  /*2e90*/  IMAD R11, R4, R12, R11 ;  /* 0x0000000c040b7224 */ /* 0x000fe400078e020b */
[----:B------:R-:W-:Y:S02]  /*2ea0*/  @!P1 IMAD.MOV.U32 R7, RZ, RZ, R3 ;  /* 0x000000ffff079224 */ /* 0x000fe400078e0003 */
[----:B------:R-:W-:-:S02]  /*2eb0*/  IMAD R2, R14, R2, R13 ;  /* 0x000000020e027224 */ /* 0x000fc400078e020d */
[----:B------:R-:W-:Y:S02]  /*2ec0*/  IMAD R11, R5, R4, R11 ;  /* 0x00000004050b7224 */ /* 0x000fe400078e020b */
[----:B------:R-:W-:Y:S02]  /*2ed0*/  IMAD R13, R7, R14, R2 ;  /* 0x0000000e070d7224 */ /* 0x000fe400078e0202 */
.L_x_38:
[----:B------:R-:W2:Y:S02]  /*2ee0*/  LDCU UR4, c[0x0][0xc30] ;  /* 0x00018600ff0477ac */ /* 0x000ea40008000800 */
[----:B--2---:R-:W-:-:S09]  /*2ef0*/  UISETP.NE.AND UP0, UPT, UR4, 0x1, UPT ;  /* 0x000000010400788c */ /* 0x004fd2000bf05270 */
[----:B------:R-:W-:Y:S05]  /*2f00*/  BRA.U UP0, `(.L_x_39) ;  /* 0x0000000100407547 */ /* 0x000fea000b800000 */
[----:B------:R-:W2:Y:S08]  /*2f10*/  LDC.64 R4, c[0x0][0xc10] ;  /* 0x00030400ff047b82 */ /* 0x000eb00000000a00 */
[----:B-1----:R-:W1:Y:S08]  /*2f20*/  LDC.64 R2, c[0x0][0xc18] ;  /* 0x00030600ff027b82 */ /* 0x002e700000000a00 */
[----:B------:R-:W3:Y:S08]  /*2f30*/  LDC R6, c[0x0][0xc20] ;  /* 0x00030800ff067b82 */ /* 0x000ef00000000800 */
[----:B------:R-:W4:Y:S01]  /*2f40*/  LDC R12, c[0x0][0xc0c] ;  /* 0x00030300ff0c7b82 */ /* 0x000f220000000800 */
[----:B--2---:R-:W-:-:S05]  /*2f50*/  IMAD.HI.U32 R4, R13, R4, RZ ;  /* 0x000000040d047227 */ /* 0x004fca00078e00ff */
[----:B------:R-:W-:Y:S01]  /*2f60*/  SHF.R.U32.HI R4, RZ, R5, R4 ;  /* 0x00000005ff047219 */ /* 0x000fe20000011604 */
[----:B-1----:R-:W-:Y:S01]  /*2f70*/  IMAD.HI.U32 R3, R11, R3, RZ ;  /* 0x000000030b037227 */ /* 0x002fe200078e00ff */
[----:B------:R-:W-:-:S04]  /*2f80*/  ISETP.NE.AND P1, PT, R2, 0x1, PT ;  /* 0x000000010200780c */ /* 0x000fc80003f25270 */
[----:B---3--:R-:W-:-:S04]  /*2f90*/  SHF.R.U32.HI R6, RZ, R6, R3 ;  /* 0x00000006ff067219 */ /* 0x008fc80000011603 */
[----:B------:R-:W-:Y:S02]  /*2fa0*/  SEL R3, R11, R6, !P1 ;  /* 0x000000060b037207 */ /* 0x000fe40004800000 */
[----:B----4-:R-:W-:-:S04]  /*2fb0*/  ISETP.NE.AND P2, PT, R12, 0x1, PT ;  /* 0x000000010c00780c */ /* 0x010fc80003f45270 */
[----:B------:R-:W-:-:S05]  /*2fc0*/  SEL R4, R13, R4, !P2 ;  /* 0x000000040d047207 */ /* 0x000fca0005000000 */
[----:B------:R-:W-:Y:S02]  /*2fd0*/  IMAD.IADD R5, R3, 0x1, -R4 ;  /* 0x0000000103057824 */ /* 0x000fe400078e0a04 */
[----:B------:R-:W-:Y:S02]  /*2fe0*/  IMAD.IADD R3, R4, 0x1, -R3 ;  /* 0x0000000104037824 */ /* 0x000fe400078e0a03 */
[----:B------:R-:W-:Y:S02]  /*2ff0*/  IMAD R13, R5, R12, R13 ;  /* 0x0000000c050d7224 */ /* 0x000fe400078e020d */
[----:B------:R-:W-:-:S07]  /*3000*/  IMAD R11, R3, R2, R11 ;  /* 0x00000002030b7224 */ /* 0x000fce00078e020b */
.L_x_39:
[----:B------:R-:W-:Y:S01]  /*3010*/  PLOP3.LUT P4, PT, PT, PT, PT, 0x80, 0x8 ;  /* 0x000000000008781c */ /* 0x000fe20003f8f070 */
[----:B------:R-:W-:Y:S01]  /*3020*/  IMAD.IADD R19, R13, 0x1, R64 ;  /* 0x000000010d137824 */ /* 0x000fe200078e0240 */
[----:B------:R-:W-:Y:S01]  /*3030*/  LOP3.LUT R8, R8, 0x1, RZ, 0x3c, !PT ;  /* 0x0000000108087812 */ /* 0x000fe200078e3cff */
[----:B------:R-:W-:Y:S01]  /*3040*/  IMAD.IADD R18, R11, 0x1, R58 ;  /* 0x000000010b127824 */ /* 0x000fe200078e023a */
[----:B------:R-:W-:Y:S09]  /*3050*/  @P0 BRA `(.L_x_40) ;  /* 0xffffffe8000c0947 */ /* 0x000ff2000383ffff */
[----:B------:R-:W-:Y:S01]  /*3060*/  UIADD3 UR45, UPT, UPT, UR45, 0xd0, URZ ;  /* 0x000000d02d2d7890 */ /* 0x000fe2000fffe0ff */
[----:B-1----:R-:W-:-:S03]  /*3070*/  SHF.L.U32 R3, R10, 0x1f, RZ ;  /* 0x0000001f0a037819 */ /* 0x002fc600000006ff */
[----:B------:R-:W-:-:S09]  /*3080*/  ULEA UR4, UR48, UR45, 0x3 ;  /* 0x0000002d30047291 */ /* 0x000fd2000f8e18ff */
[----:B------:R-:W1:Y:S02]  /*3090*/  SYNCS.PHASECHK.TRANS64.TRYWAIT P0, [UR4], R3 ;  /* 0x00000003ff0075a7 */ /* 0x000e640008001104 */
[----:B-1----:R-:W-:Y:S05]  /*30a0*/  @!P0 BRA `(.L_x_41) ;  /* 0x0000005c00808947 */ /* 0x002fea0003800000 */
.L_x_142:
[----:B------:R-:W-:-:S04]  /*30b0*/  UIADD3 UR5, UPT, UPT, UR48, 0x1, URZ ;  /* 0x0000000130057890 */ /* 0x000fc8000fffe0ff */
[----:B------:R-:W-:-:S04]  /*30c0*/  UISETP.NE.AND UP0, UPT, UR5, 0x1a, UPT ;  /* 0x0000001a0500788c */ /* 0x000fc8000bf05270 */
[----:B------:R-:W-:Y:S02]  /*30d0*/  USEL UR6, URZ, 0x1, UP0 ;  /* 0x00000001ff067887 */ /* 0x000fe40008000000 */
[----:B------:R-:W-:-:S04]  /*30e0*/  USEL UR5, UR5, URZ, UP0 ;  /* 0x000000ff05057287 */ /* 0x000fc80008000000 */
[----:B------:R-:W-:Y:S01]  /*30f0*/  ULEA UR4, UR5, UR45, 0x3 ;  /* 0x0000002d05047291 */ /* 0x000fe2000f8e18ff */
[----:B------:R-:W-:-:S04]  /*3100*/  LOP3.LUT R2, R10, UR6, RZ, 0x3c, !PT ;  /* 0x000000060a027c12 */ /* 0x000fc8000f8e3cff */
[----:B-1----:R-:W-:-:S04]  /*3110*/  SHF.L.U32 R3, R2, 0x1f, RZ ;  /* 0x0000001f02037819 */ /* 0x002fc800000006ff */
[----:B------:R-:W1:Y:S02]  /*3120*/  SYNCS.PHASECHK.TRANS64.TRYWAIT P0, [UR4], R3 ;  /* 0x00000003ff0075a7 */ /* 0x000e640008001104 */
[----:B-1----:R-:W-:Y:S05]  /*3130*/  @!P0 BRA `(.L_x_42) ;  /* 0x0000005c00748947 */ /* 0x002fea0003800000 */
.L_x_144:
        /* <DEDUP_REMOVED lines=9> */
.L_x_146:
        /* <DEDUP_REMOVED lines=9> */
.L_x_148:
        /* <DEDUP_REMOVED lines=9> */
.L_x_150:
        /* <DEDUP_REMOVED lines=9> */
.L_x_152:
        /* <DEDUP_REMOVED lines=9> */
.L_x_154:
        /* <DEDUP_REMOVED lines=9> */
.L_x_156:
        /* <DEDUP_REMOVED lines=9> */
.L_x_158:
        /* <DEDUP_REMOVED lines=9> */
.L_x_160:
        /* <DEDUP_REMOVED lines=9> */
.L_x_162:
        /* <DEDUP_REMOVED lines=9> */
.L_x_164:
        /* <DEDUP_REMOVED lines=9> */
.L_x_166:
        /* <DEDUP_REMOVED lines=9> */
.L_x_168:
        /* <DEDUP_REMOVED lines=9> */
.L_x_170:
        /* <DEDUP_REMOVED lines=9> */
.L_x_172:
        /* <DEDUP_REMOVED lines=9> */
.L_x_174:
        /* <DEDUP_REMOVED lines=9> */
.L_x_176:
        /* <DEDUP_REMOVED lines=9> */
.L_x_178:
        /* <DEDUP_REMOVED lines=9> */
.L_x_180:
        /* <DEDUP_REMOVED lines=9> */
.L_x_182:
        /* <DEDUP_REMOVED lines=9> */
.L_x_184:
        /* <DEDUP_REMOVED lines=9> */
.L_x_186:
        /* <DEDUP_REMOVED lines=9> */
.L_x_188:
        /* <DEDUP_REMOVED lines=9> */
.L_x_190:
[----:B------:R-:W-:-:S04]  /*3e30*/  UIADD3 UR5, UPT, UPT, UR5, 0x1, URZ ;  /* 0x0000000105057890 */ /* 0x000fc8000fffe0ff */
[----:B------:R-:W-:-:S04]  /*3e40*/  UISETP.NE.AND UP0, UPT, UR5, 0x1a, UPT ;  /* 0x0000001a0500788c */ /* 0x000fc8000bf05270 */
[----:B------:R-:W-:Y:S02]  /*3e50*/  USEL UR4, URZ, 0x1, UP0 ;  /* 0x00000001ff047887 */ /* 0x000fe40008000000 */
[----:B------:R-:W-:-:S04]  /*3e60*/  USEL UR5, UR5, URZ, UP0 ;  /* 0x000000ff05057287 */ /* 0x000fc80008000000 */
[----:B------:R-:W-:Y:S01]  /*3e70*/  ULEA UR5, UR5, UR45, 0x3 ;  /* 0x0000002d05057291 */ /* 0x000fe2000f8e18ff */
[----:B-1----:R-:W-:-:S04]  /*3e80*/  LOP3.LUT R3, R2, UR4, RZ, 0x3c, !PT ;  /* 0x0000000402037c12 */ /* 0x002fc8000f8e3cff */
[----:B------:R-:W-:Y:S01]  /*3e90*/  SHF.L.U32 R3, R3, 0x1f, RZ ;  /* 0x0000001f03037819 */ /* 0x000fe200000006ff */
[----:B------:R-:W-:-:S07]  /*3ea0*/  IMAD.U32 R0, RZ, RZ, UR5 ;  /* 0x00000005ff007e24 */ /* 0x000fce000f8e00ff */
.L_x_66:
[----:B-1----:R1:W2:Y:S02]  /*3eb0*/  SYNCS.PHASECHK.TRANS64.TRYWAIT P0, [R0+URZ], R3 ;  /* 0x00000003000075a7 */ /* 0x0022a400080011ff */
[----:B--2---:R-:W-:Y:S05]  /*3ec0*/  @!P0 NANOSLEEP.SYNCS 0x989680 ;  /* 0x009896800000895d */ /* 0x004fea0003900000 */
[----:B------:R-:W2:Y:S02]  /*3ed0*/  @!P0 SYNCS.PHASECHK.TRANS64 P0, [R0+URZ], R3 ;  /* 0x00000003000085a7 */ /* 0x000ea400080010ff */
[----:B--2---:R-:W-:Y:S05]  /*3ee0*/  @P0 EXIT ;  /* 0x000000000000094d */ /* 0x004fea0003800000 */
[----:B------:R-:W-:Y:S05]  /*3ef0*/  BRA `(.L_x_66) ;  /* 0xfffffffc00ec7947 */ /* 0x000fea000383ffff */
.L_x_22:
[----:B------:R-:W-:-:S04]  /*3f00*/  UISETP.NE.AND UP1, UPT, UR46, URZ, UPT ;  /* 0x000000ff2e00728c */ /* 0x000fc8000bf25270 */
[----:B------:R-:W-:-:S09]  /*3f10*/  UISETP.NE.OR UP1, UPT, UR4, 0x1, UP1 ;  /* 0x000000010400788c */ /* 0x000fd20008f25670 */
[----:B------:R-:W-:Y:S05]  /*3f20*/  BRA.U UP1, `(.L_x_67) ;  /* 0x0000000101b07547 */ /* 0x000fea000b800000 */
[----:B------:R-:W-:Y:S01]  /*3f30*/  UMOV UR4, 0x400 ;  /* 0x0000040000047882 */ /* 0x000fe20000000000 */
[----:B------:R-:W-:Y:S01]  /*3f40*/  HFMA2 R2, -RZ, RZ, 0, 5.9604644775390625e-08 ;  /* 0x00000001ff027431 */ /* 0x000fe200000001ff */
[----:B------:R-:W-:Y:S01]  /*3f50*/  ULEA UR46, UR46, UR4, 0x18 ;  /* 0x000000042e2e7291 */ /* 0x000fe2000f8ec0ff */
[----:B------:R-:W-:Y:S01]  /*3f60*/  ISETP.GE.U32.AND P0, PT, R8, 0x2, PT ;  /* 0x000000020800780c */ /* 0x000fe20003f06070 */
[----:B------:R-:W-:Y:S02]  /*3f70*/  IMAD.MOV.U32 R3, RZ, RZ, RZ ;  /* 0x000000ffff037224 */ /* 0x000fe400078e00ff */
[----:B------:R-:W-:Y:S02]  /*3f80*/  UIADD3 UR6, UPT, UPT, UR46, 0x1e8, URZ ;  /* 0x000001e82e067890 */ /* 0x000fe4000fffe0ff */
[----:B------:R-:W-:Y:S02]  /*3f90*/  UIADD3 UR7, UPT, UPT, UR46, 0x1e0, URZ ;  /* 0x000001e02e077890 */ /* 0x000fe4000fffe0ff */
[----:B------:R-:W-:-:S12]  /*3fa0*/  UPRMT UR6, URZ, 0x654, UR6 ;  /* 0x00000654ff067896 */ /* 0x000fd80008000006 */
.L_x_70:
[----:B------:R-:W-:Y:S01]  /*3fb0*/  SHF.L.U32 R7, R2, 0x1f, RZ ;  /* 0x0000001f02077819 */ /* 0x000fe200000006ff */
[----:B------:R-:W-:Y:S02]  /*3fc0*/  IMAD.U32 R9, RZ, RZ, UR7 ;  /* 0x00000007ff097e24 */ /* 0x000fe4000f8e00ff */
[----:B------:R-:W-:Y:S01]  /*3fd0*/  @!P0 IMAD.MOV.U32 R5, RZ, RZ, 0x10 ;  /* 0x00000010ff058424 */ /* 0x000fe200078e00ff */
[----:B------:R-:W2:Y:S02]  /*3fe0*/  SYNCS.PHASECHK.TRANS64.TRYWAIT P1, [UR46+0x1e8], R7 ;  /* 0x0001e807ff0075a7 */ /* 0x000ea4000802112e */
[----:B------:R-:W-:-:S04]  /*3ff0*/  PRMT R9, R8, 0x654, R9 ;  /* 0x0000065408097816 */ /* 0x000fc80000000009 */
[----:B------:R-:W-:Y:S01]  /*4000*/  SEL R0, R9, R0, !P0 ;  /* 0x0000000009007207 */ /* 0x000fe20004000000 */
[----:B--2---:R-:W-:Y:S06]  /*4010*/  @!P1 BRA `(.L_x_68) ;  /* 0x0000005400fc9947 */ /* 0x004fec0003800000 */
.L_x_192:
[----:B------:R-:W-:Y:S01]  /*4020*/  UIADD3 UR4, UPT, UPT, UR46, 0x220, URZ ;  /* 0x000002202e047890 */ /* 0x000fe2000fffe0ff */
[----:B------:R3:W-:Y:S01]  /*4030*/  @!P0 SYNCS.ARRIVE.TRANS64.RED RZ, [R0+URZ], R5 ;  /* 0x0000000500ff89a7 */ /* 0x0007e200080004ff */
[----:B------:R-:W-:Y:S01]  /*4040*/  UIADD3 UR5, UPT, UPT, UR46, 0x1e0, URZ ;  /* 0x000001e02e057890 */ /* 0x000fe2000fffe0ff */
[----:B------:R-:W-:-:S08]  /*4050*/  LOP3.LUT R2, R2, 0x1, RZ, 0x3c, !PT ;  /* 0x0000000102027812 */ /* 0x000fd000078e3cff */
[----:B------:R-:W-:Y:S06]  /*4060*/  UGETNEXTWORKID.BROADCAST [UR4], [UR5] ;  /* 0x00000000040073ca */ /* 0x000fec0008000100 */
[----:B---3--:R-:W-:-:S04]  /*4070*/  SHF.L.U32 R5, R3, 0x1f, RZ ;  /* 0x0000001f03057819 */ /* 0x008fc800000006ff */
[----:B------:R-:W3:Y:S02]  /*4080*/  SYNCS.PHASECHK.TRANS64.TRYWAIT P1, [UR46+0x1e0], R5 ;  /* 0x0001e005ff0075a7 */ /* 0x000ee4000802112e */
[----:B---3--:R-:W-:Y:S05]  /*4090*/  @!P1 BRA `(.L_x_69) ;  /* 0x0000005400f49947 */ /* 0x008fea0003800000 */
.L_x_194:
[----:B--2---:R-:W2:Y:S01]  /*40a0*/  LDS.128 R4, [UR46+0x220] ;  /* 0x0002202eff047984 */ /* 0x004ea20008000c00 */
[----:B------:R-:W-:Y:S01]  /*40b0*/  LOP3.LUT R3, R3, 0x1, RZ, 0x3c, !PT ;  /* 0x0000000103037812 */ /* 0x000fe200078e3cff */
[----:B------:R-:W-:Y:S01]  /*40c0*/  @!PT LDS RZ, [RZ] ;  /* 0x00000000fffff984 */ /* 0x000fe20000000800 */
[----:B------:R-:W-:Y:S01]  /*40d0*/  @!PT LDS RZ, [RZ] ;  /* 0x00000000fffff984 */ /* 0x000fe20000000800 */
[----:B------:R-:W-:Y:S01]  /*40e0*/  @!PT LDS RZ, [RZ] ;  /* 0x00000000fffff984 */ /* 0x000fe20000000800 */
[----:B------:R-:W-:Y:S01]  /*40f0*/  @!PT LDS RZ, [RZ] ;  /* 0x00000000fffff984 */ /* 0x000fe20000000800 */
[----:B------:R3:W-:Y:S06]  /*4100*/  MEMBAR.ALL.CTA ;  /* 0x0000000000007992 */ /* 0x0007ec0000008000 */
[----:B---3--:R-:W3:Y:S02]  /*4110*/  FENCE.VIEW.ASYNC.S ;  /* 0x00000000000073c6 */ /* 0x008ee40000000000 */
[----:B---3--:R-:W-:Y:S01]  /*4120*/  SYNCS.ARRIVE.TRANS64.RED.A1T0 RZ, [UR6], RZ ;  /* 0x000000ffffff79a7 */ /* 0x008fe20008100406 */
[----:B--2---:R-:W-:-:S13]  /*4130*/  LOP3.LUT P1, RZ, R6, 0x1, RZ, 0xc0, !PT ;  /* 0x0000000106ff7812 */ /* 0x004fda000782c0ff */
[----:B------:R-:W-:Y:S05]  /*4140*/  @P1 BRA `(.L_x_70) ;  /* 0xfffffffc00981947 */ /* 0x000fea000383ffff */
[----:B------:R-:W-:-:S04]  /*4150*/  SHF.L.U32 R0, R2, 0x1f, RZ ;  /* 0x0000001f02007819 */ /* 0x000fc800000006ff */
[----:B------:R-:W2:Y:S02]  /*4160*/  SYNCS.PHASECHK.TRANS64 P0, [UR46+0x1e8], R0 ;  /* 0x0001e800ff0075a7 */ /* 0x000ea4000800102e */
[----:B-12---:R-:W-:Y:S05]  /*4170*/  @P0 EXIT ;  /* 0x000000000000094d */ /* 0x006fea0003800000 */
[----:B------:R-:W-:-:S07]  /*4180*/  MOV R0, UR46 ;  /* 0x0000002e00007c02 */ /* 0x000fce0008000f00 */
.L_x_71:
[----:B-1----:R-:W-:-:S04]  /*4190*/  SHF.L.U32 R3, R2, 0x1f, RZ ;  /* 0x0000001f02037819 */ /* 0x002fc800000006ff */
[----:B------:R1:W2:Y:S03]  /*41a0*/  SYNCS.PHASECHK.TRANS64.TRYWAIT P0, [R0+URZ+0x1e8], R3 ;  /* 0x0001e803000075a7 */ /* 0x0002a600080011ff */
[----:B--2---:R-:W-:Y:S05]  /*41b0*/  @!P0 NANOSLEEP.SYNCS 0x989680 ;  /* 0x009896800000895d */ /* 0x004fea0003900000 */
[----:B------:R-:W2:Y:S02]  /*41c0*/  @!P0 SYNCS.PHASECHK.TRANS64 P0, [R0+URZ+0x1e8], R3 ;  /* 0x0001e803000085a7 */ /* 0x000ea400080010ff */
[----:B--2---:R-:W-:Y:S05]  /*41d0*/  @P0 EXIT ;  /* 0x000000000000094d */ /* 0x004fea0003800000 */
[----:B------:R-:W-:Y:S05]  /*41e0*/  BRA `(.L_x_71) ;  /* 0xfffffffc00e87947 */ /* 0x000fea000383ffff */
.L_x_67:
[----:B------:R-:W-:Y:S05]  /*41f0*/  BRA.U UP4, `(.L_x_72) ;  /* 0x0000000d04447547 */ /* 0x000fea000b800000 */
[----:B------:R-:W-:Y:S01]  /*4200*/  UMOV UR4, 0x40 ;  /* 0x0000004000047882 */ /* 0x000fe20000000000 */
[----:B------:R-:W-:Y:S01]  /*4210*/  NOP ;  /* 0x0000000000007918 */ /* 0x000fe20000000000 */
[----:B------:R-:W-:Y:S01]  /*4220*/  ULEA UR4, UR46, UR4, 0x18 ;  /* 0x000000042e047291 */ /* 0x000fe2000f8ec0ff */
[----:B------:R-:W-:Y:S02]  /*4230*/  UMOV UR5, 0x400 ;  /* 0x0000040000057882 */ /* 0x000fe40000000000 */
[----:B------:R-:W-:-:S06]  /*4240*/  ULEA UR46, UR46, UR5, 0x18 ;  /* 0x000000052e2e7291 */ /* 0x000fcc000f8ec0ff */
[----:B------:R-:W2:Y:S02]  /*4250*/  LDS.U8 R2, [UR4+0x1c] ;  /* 0x00001c04ff027984 */ /* 0x000ea40008000000 */
[----:B--2---:R-:W-:-:S13]  /*4260*/  ISETP.NE.AND P0, PT, R2, RZ, PT ;  /* 0x000000ff0200720c */ /* 0x004fda0003f05270 */
[----:B------:R-:W-:Y:S05]  /*4270*/  @P0 BRA `(.L_x_73) ;  /* 0x0000000000580947 */ /* 0x000fea0003800000 */
[----:B------:R-:W-:-:S13]  /*4280*/  ELECT P0, URZ, PT ;  /* 0x0000000000ff782f */ /* 0x000fda0003800000 */
[----:B------:R-:W-:Y:S05]  /*4290*/  @!P0 BRA `(.L_x_74) ;  /* 0x0000000000608947 */ /* 0x000fea0003800000 */
[----:B------:R-:W-:Y:S01]  /*42a0*/  UMOV UR5, 0x10 ;  /* 0x0000001000057882 */ /* 0x000fe20000000000 */
[----:B------:R-:W-:Y:S01]  /*42b0*/  HFMA2 R2, -RZ, RZ, 0, 5.9604644775390625e-08 ;  /* 0x00000001ff027431 */ /* 0x000fe200000001ff */
[----:B------:R-:W-:-:S03]  /*42c0*/  MOV R3, 0xffff ;  /* 0x0000ffff00037802 */ /* 0x000fc60000000f00 */
[----:B------:R-:W-:Y:S04]  /*42d0*/  DEPBAR.LE SB2, 0x36 ;  /* 0x0000ad800000791a */ /* 0x000fe80000000000 */
[----:B------:R-:W2:Y:S02]  /*42e0*/  UTCATOMSWS.FIND_AND_SET.ALIGN UP0, UR5, UR5 ;  /* 0x00000005000575e3 */ /* 0x000ea40008000800 */
[----:B--2---:R-:W-:Y:S01]  /*42f0*/  MOV R4, UR5 ;  /* 0x0000000500047c02 */ /* 0x004fe20008000f00 */
[----:B------:R-:W-:Y:S06]  /*4300*/  BRA.U UP0, `(.L_x_75) ;  /* 0x0000000100187547 */ /* 0x000fec000b800000 */
.L_x_76:
[----:B------:R-:W-:Y:S05]  /*4310*/  NANOSLEEP 0x64 ;  /* 0x000000640000795d */ /* 0x000fea0003800000 */
[----:B------:R-:W-:-:S05]  /*4320*/  UMOV UR5, 0x10 ;  /* 0x0000001000057882 */ /* 0x000fca0000000000 */
[----:B------:R-:W-:Y:S04]  /*4330*/  DEPBAR.LE SB2, 0x36 ;  /* 0x0000ad800000791a */ /* 0x000fe80000000000 */
[----:B------:R-:W2:Y:S02]  /*4340*/  UTCATOMSWS.FIND_AND_SET.ALIGN UP0, UR5, UR5 ;  /* 0x00000005000575e3 */ /* 0x000ea40008000800 */
[----:B--2---:R-:W-:Y:S01]  /*4350*/  MOV R4, UR5 ;  /* 0x0000000500047c02 */ /* 0x004fe20008000f00 */
[----:B------:R-:W-:Y:S05]  /*4360*/  BRA.U !UP0, `(.L_x_76) ;  /* 0xfffffffd08e87547 */ /* 0x000fea000b83ffff */
.L_x_75:
[-C--:B------:R-:W-:Y:S02]  /*4370*/  SHF.L.U32 R3, R3, R4.reuse, RZ ;  /* 0x0000000403037219 */ /* 0x080fe400000006ff */
[----:B------:R-:W-:Y:S01]  /*4380*/  SHF.L.U32 R2, R2, R4, RZ ;  /* 0x0000000402027219 */ /* 0x000fe200000006ff */
[----:B------:R-:W-:Y:S02]  /*4390*/  IMAD.SHL.U32 R4, R4, 0x20, RZ ;  /* 0x0000002004047824 */ /* 0x000fe400078e00ff */
[----:B------:R2:W-:Y:S04]  /*43a0*/  ATOMS.OR RZ, [UR4+0x14], R3 ;  /* 0x00001403ffff798c */ /* 0x0005e8000b000004 */
[----:B------:R2:W-:Y:S04]  /*43b0*/  ATOMS.OR RZ, [UR4+0x18], R2 ;  /* 0x00001802ffff798c */ /* 0x0005e8000b000004 */
[----:B------:R2:W-:Y:S01]  /*43c0*/  STS [UR46+0x230], R4 ;  /* 0x00023004ff007988 */ /* 0x0005e2000800082e */
[----:B------:R-:W-:Y:S05]  /*43d0*/  BRA `(.L_x_74) ;  /* 0x0000000000107947 */ /* 0x000fea0003800000 */
.L_x_73:
[----:B------:R-:W-:-:S05]  /*43e0*/  MOV R2, 0xffffffff ;  /* 0xffffffff00027802 */ /* 0x000fca0000000f00 */
[----:B------:R2:W-:Y:S02]  /*43f0*/  STS [UR46+0x230], R2 ;  /* 0x00023002ff007988 */ /* 0x0005e4000800082e */
[----:B--2---:R-:W-:Y:S02]  /*4400*/  MOV R2, 0x4420 ;  /* 0x0000442000027802 */ /* 0x004fe40000000f00 */
[----:B-1---5:R-:W-:Y:S05]  /*4410*/  CALL.REL.NOINC `($__internal_1_$__cuda_sm10x_tcgen05_guardrail_trap_phase_invalid_during_alloc) ;  /* 0x0000005800947944 */ /* 0x022fea0003c00000 */
.L_x_74:
[----:B------:R-:W-:Y:S05]  /*4420*/  WARPSYNC.ALL ;  /* 0x0000000000007948 */ /* 0x000fea0003800000 */
[----:B------:R-:W3:Y:S01]  /*4430*/  S2UR UR7, SR_CgaCtaId ;  /* 0x00000000000779c3 */ /* 0x000ee20000008800 */
[----:B------:R-:W-:Y:S01]  /*4440*/  UMOV UR4, 0x400 ;  /* 0x0000040000047882 */ /* 0x000fe20000000000 */
[----:B------:R-:W-:-:S06]  /*4450*/  NOP ;  /* 0x0000000000007918 */ /* 0x000fcc0000000000 */
[----:B------:R-:W-:Y:S06]  /*4460*/  BAR.ARV 0x6, 0xa0 ;  /* 0x0182800000007b1d */ /* 0x000fec0000002000 */
[----:B------:R-:W4:Y:S01]  /*4470*/  LDCU UR5, c[0x0][0x394] ;  /* 0x00007280ff0577ac */ /* 0x000f220008000800 */
[----:B------:R-:W-:Y:S01]  /*4480*/  LOP3.LUT R0, R0, 0xffff, RZ, 0xc0, !PT ;  /* 0x0000ffff00007812 */ /* 0x000fe200078ec0ff */
[----:B------:R-:W-:Y:S02]  /*4490*/  IMAD.MOV.U32 R11, RZ, RZ, 0x1 ;  /* 0x00000001ff0b7424 */ /* 0x000fe400078e00ff */
[----:B------:R-:W-:Y:S01]  /*44a0*/  IMAD.MOV.U32 R10, RZ, RZ, RZ ;  /* 0x000000ffff0a7224 */ /* 0x000fe200078e00ff */
[----:B------:R-:W-:Y:S01]  /*44b0*/  R2UR UR10, R0 ;  /* 0x00000000000a72ca */ /* 0x000fe200000e0000 */
[----:B------:R-:W-:Y:S01]  /*44c0*/  IMAD.MOV.U32 R8, RZ, RZ, RZ ;  /* 0x000000ffff087224 */ /* 0x000fe200078e00ff */
[----:B------:R-:W-:Y:S01]  /*44d0*/  UMOV UR17, URZ ;  /* 0x000000ff00117c82 */ /* 0x000fe20008000000 */
[----:B------:R-:W-:Y:S01]  /*44e0*/  UMOV UR16, URZ ;  /* 0x000000ff00107c82 */ /* 0x000fe20008000000 */
[----:B------:R-:W-:Y:S01]  /*44f0*/  UMOV UR22, 0x0 ;  /* 0x0000000000167882 */ /* 0x000fe20000000000 */
[----:B---3--:R-:W-:Y:S01]  /*4500*/  ULEA UR7, UR7, UR4, 0x18 ;  /* 0x0000000407077291 */ /* 0x008fe2000f8ec0ff */
[----:B------:R-:W3:Y:S03]  /*4510*/  LDCU UR4, c[0x0][0x394] ;  /* 0x00007280ff0477ac */ /* 0x000ee60008000800 */
[----:B------:R-:W-:-:S02]  /*4520*/  UIADD3 UR19, UPT, UPT, UR7, 0x3600, URZ ;  /* 0x0000360007137890 */ /* 0x000fc4000fffe0ff */
[----:B----4-:R-:W-:-:S03]  /*4530*/  UIADD3 UR5, UPT, UPT, UR5, 0x1f, URZ ;  /* 0x0000001f05057890 */ /* 0x010fc6000fffe0ff */
[----:B--2---:R-:W2:Y:S01]  /*4540*/  LDS R2, [UR7+0x230] ;  /* 0x00023007ff027984 */ /* 0x004ea20008000800 */
[----:B------:R-:W-:Y:S02]  /*4550*/  UIADD3 UR18, UPT, UPT, UR7, 0x1d600, URZ ;  /* 0x0001d60007127890 */ /* 0x000fe4000fffe0ff */
[----:B------:R-:W-:Y:S02]  /*4560*/  USHF.R.S32.HI UR6, URZ, 0x1f, UR5 ;  /* 0x0000001fff067899 */ /* 0x000fe40008011405 */
[----:B------:R-:W-:Y:S02]  /*4570*/  USHF.R.U32.HI UR19, URZ, 0x4, UR19 ;  /* 0x00000004ff137899 */ /* 0x000fe40008011613 */
[----:B------:R-:W-:Y:S02]  /*4580*/  ULEA.HI UR6, UR6, UR5, URZ, 0x5 ;  /* 0x0000000506067291 */ /* 0x000fe4000f8f28ff */
[----:B------:R-:W-:Y:S02]  /*4590*/  UIADD3 UR5, UPT, UPT, UR7, 0x1e8, URZ ;  /* 0x000001e807057890 */ /* 0x000fe4000fffe0ff */
[----:B------:R-:W-:-:S02]  /*45a0*/  USHF.R.S32.HI UR6, URZ, 0x5, UR6 ;  /* 0x00000005ff067899 */ /* 0x000fc40008011406 */
[----:B------:R-:W-:Y:S02]  /*45b0*/  USHF.R.U32.HI UR18, URZ, 0x4, UR18 ;  /* 0x00000004ff127899 */ /* 0x000fe40008011612 */
[----:B------:R-:W-:Y:S02]  /*45c0*/  UISETP.LT.AND UP0, UPT, UR6, 0x1, UPT ;  /* 0x000000010600788c */ /* 0x000fe4000bf01270 */
[----:B------:R-:W-:Y:S02]  /*45d0*/  UPRMT UR5, URZ, 0x654, UR5 ;  /* 0x00000654ff057896 */ /* 0x000fe40008000005 */
[----:B------:R-:W-:Y:S02]  /*45e0*/  USEL UR11, UR6, 0x1, !UP0 ;  /* 0x00000001060b7887 */ /* 0x000fe4000c000000 */
[----:B------:R-:W-:Y:S02]  /*45f0*/  ULOP3.LUT UR19, UR19, 0x3fff, URZ, 0xc0, !UPT ;  /* 0x00003fff13137892 */ /* 0x000fe4000f8ec0ff */
[----:B------:R-:W-:-:S02]  /*4600*/  ULOP3.LUT UR18, UR18, 0x3fff, URZ, 0xc0, !UPT ;  /* 0x00003fff12127892 */ /* 0x000fc4000f8ec0ff */
[----:B------:R-:W-:Y:S02]  /*4610*/  UIADD3 UR11, UPT, UPT, -UR11, URZ, URZ ;  /* 0x000000ff0b0b7290 */ /* 0x000fe4000fffe1ff */
[----:B---3--:R-:W-:Y:S01]  /*4620*/  UISETP.GE.AND UP3, UPT, UR4, 0x1, UPT ;  /* 0x000000010400788c */ /* 0x008fe2000bf66270 */
[----:B------:R-:W-:Y:S01]  /*4630*/  UMOV UR23, 0x4118010 ;  /* 0x0411801000177882 */ /* 0x000fe20000000000 */
[----:B------:R-:W-:Y:S01]  /*4640*/  UMOV UR20, 0x0 ;  /* 0x0000000000147882 */ /* 0x000fe20000000000 */
[----:B------:R-:W-:Y:S01]  /*4650*/  UMOV UR21, 0x4118010 ;  /* 0x0411801000157882 */ /* 0x000fe20000000000 */
[C---:B--2---:R-:W-:Y:S01]  /*4660*/  VIADD R5, R2.reuse, 0x40 ;  /* 0x0000004002057836 */ /* 0x044fe20000000000 */
[----:B------:R-:W-:-:S04]  /*4670*/  LOP3.LUT R4, R2, 0xffff, RZ, 0xc0, !PT ;  /* 0x0000ffff02047812 */ /* 0x000fc800078ec0ff */
[----:B------:R-:W-:-:S05]  /*4680*/  LOP3.LUT R5, R5, 0xffff, RZ, 0xc0, !PT ;  /* 0x0000ffff05057812 */ /* 0x000fca00078ec0ff */
[----:B------:R2:W-:Y:S02]  /*4690*/  STL.64 [R1], R4 ;  /* 0x0000000401007387 */ /* 0x0005e40000100a00 */
.L_x_83:
[----:B--2---:R-:W-:-:S04]  /*46a0*/  SHF.L.U32 R3, R10, 0x1f, RZ ;  /* 0x0000001f0a037819 */ /* 0x004fc800000006ff */
[----:B---3--:R-:W3:Y:S02]  /*46b0*/  SYNCS.PHASECHK.TRANS64.TRYWAIT P0, [UR7+0x1e0], R3 ;  /* 0x0001e003ff0075a7 */ /* 0x008ee40008001107 */
[----:B---3--:R-:W-:Y:S05]  /*46c0*/  @!P0 BRA `(.L_x_77) ;  /* 0x0000005000808947 */ /* 0x008fea0003800000 */
.L_x_196:
[----:B--2---:R-:W2:Y:S01]  /*46d0*/  LDS.128 R4, [UR7+0x220] ;  /* 0x00022007ff047984 */ /* 0x004ea20008000c00 */
[----:B------:R-:W-:Y:S01]  /*46e0*/  ULEA UR9, UR17, UR7, 0x3 ;  /* 0x0000000711097291 */ /* 0x000fe2000f8e18ff */
[----:B---3--:R-:W-:Y:S01]  /*46f0*/  SHF.L.U32 R3, R11, 0x1f, RZ ;  /* 0x0000001f0b037819 */ /* 0x008fe200000006ff */
[----:B------:R-:W-:Y:S01]  /*4700*/  @!PT LDS RZ, [RZ] ;  /* 0x00000000fffff984 */ /* 0x000fe20000000800 */
[----:B------:R-:W-:Y:S01]  /*4710*/  @!PT LDS RZ, [RZ] ;  /* 0x00000000fffff984 */ /* 0x000fe20000000800 */
[----:B------:R-:W-:Y:S01]  /*4720*/  @!PT LDS RZ, [RZ] ;  /* 0x00000000fffff984 */ /* 0x000fe20000000800 */
[----:B------:R-:W-:Y:S01]  /*4730*/  @!PT LDS RZ, [RZ] ;  /* 0x00000000fffff984 */ /* 0x000fe20000000800 */
[----:B------:R3:W-:Y:S06]  /*4740*/  MEMBAR.ALL.CTA ;  /* 0x0000000000007992 */ /* 0x0007ec0000008000 */
[----:B---3--:R-:W3:Y:S02]  /*4750*/  FENCE.VIEW.ASYNC.S ;  /* 0x00000000000073c6 */ /* 0x008ee40000000000 */
[----:B---3--:R-:W-:Y:S01]  /*4760*/  SYNCS.ARRIVE.TRANS64.RED.A1T0 RZ, [UR5], RZ ;  /* 0x000000ffffff79a7 */ /* 0x008fe20008100405 */
[----:B------:R-:W3:Y:S02]  /*4770*/  SYNCS.PHASECHK.TRANS64.TRYWAIT P0, [UR9+0x200], R3 ;  /* 0x00020003ff0075a7 */ /* 0x000ee40008001109 */
[----:B--23--:R-:W-:Y:S05]  /*4780*/  @!P0 BRA `(.L_x_78) ;  /* 0x0000005000688947 */ /* 0x00cfea0003800000 */
.L_x_198:
[----:B------:R-:W-:Y:S05]  /*4790*/  BRA.U !UP3, `(.L_x_79) ;  /* 0x000000010bc87547 */ /* 0x000fea000b800000 */
[----:B--2---:R-:W-:Y:S01]  /*47a0*/  IMAD.U32 R0, RZ, RZ, UR17 ;  /* 0x00000011ff007e24 */ /* 0x004fe2000f8e00ff */
[----:B------:R-:W-:-:S04]  /*47b0*/  ULEA UR4, UR16, UR7, 0x3 ;  /* 0x0000000710047291 */ /* 0x000fc8000f8e18ff */
[----:B------:R-:W-:Y:S02]  /*47c0*/  LEA R3, R0, R1, 0x2 ;  /* 0x0000000100037211 */ /* 0x000fe400078e10ff */
[----:B------:R-:W-:-:S04]  /*47d0*/  SHF.L.U32 R0, R8, 0x1f, RZ ;  /* 0x0000001f08007819 */ /* 0x000fc800000006ff */
[----:B------:R-:W5:Y:S01]  /*47e0*/  LDL R3, [R3] ;  /* 0x0000000003037983 */ /* 0x000f620000100800 */
[----:B------:R2:W3:Y:S01]  /*47f0*/  SYNCS.PHASECHK.TRANS64.TRYWAIT P1, [UR4], R0 ;  /* 0x00000000ff0075a7 */ /* 0x0004e20008021104 */
[----:B------:R-:W-:Y:S01]  /*4800*/  UPLOP3.LUT UP4, UPT, UPT, UPT, UPT, 0x40, 0x4 ;  /* 0x000000000004789c */ /* 0x000fe20003f8e870 */
[----:B------:R-:W-:Y:S01]  /*4810*/  UMOV UR15, UR11 ;  /* 0x0000000b000f7c82 */ /* 0x000fe20008000000 */
[----:B------:R-:W-:Y:S01]  /*4820*/  UMOV UR14, UR6 ;  /* 0x00000006000e7c82 */ /* 0x000fe20008000000 */
[----:B------:R-:W-:-:S08]  /*4830*/  UMOV UR13, UR16 ;  /* 0x00000010000d7c82 */ /* 0x000fd00008000000 */
.L_x_82:
[----:B------:R-:W-:Y:S02]  /*4840*/  UIADD3 UR15, UPT, UPT, UR15, 0x1, URZ ;  /* 0x000000010f0f7890 */ /* 0x000fe4000fffe0ff */
[----:B----4-:R-:W-:Y:S02]  /*4850*/  ULEA UR8, UR13, UR7, 0x3 ;  /* 0x000000070d087291 */ /* 0x010fe4000f8e18ff */
[----:B------:R-:W-:Y:S01]  /*4860*/  UISETP.NE.AND UP0, UPT, UR15, URZ, UPT ;  /* 0x000000ff0f00728c */ /* 0x000fe2000bf05270 */
[----:B--23--:R-:W-:Y:S10]  /*4870*/  @P1 BRA `(.L_x_80) ;  /* 0x00000000000c1947 */ /* 0x00cff40003800000 */
[----:B------:R-:W-:Y:S04]  /*4880*/  SHF.L.U32 R9, R8, 0x1f, RZ ;  /* 0x0000001f08097819 */ /* 0x000fe800000006ff */
[----:B------:R-:W3:Y:S02]  /*4890*/  SYNCS.PHASECHK.TRANS64.TRYWAIT P0, [UR8], R9 ;  /* 0x00000009ff0075a7 */ /* 0x000ee40008001108 */
[----:B---3--:R-:W-:Y:S05]  /*48a0*/  @!P0 BRA `(.L_x_81) ;  /* 0x0000005000388947 */ /* 0x008fea0003800000 */
.L_x_80:
[----:B------:R-:W-:Y:S01]  /*48b0*/  UISETP.NE.AND UP1, UPT, UR14, 0x1, UPT ;  /* 0x000000010e00788c */ /* 0x000fe2000bf25270 */
[----:B------:R-:W-:Y:S01]  /*48c0*/  PLOP3.LUT P1, PT, PT, PT, PT, 0x80, 0x8 ;  /* 0x000000000008781c */ /* 0x000fe20003f2f070 */
[----:B------:R-:W-:Y:S02]  /*48d0*/  UIADD3 UR16, UPT, UPT, UR13, 0x1, URZ ;  /* 0x000000010d107890 */ /* 0x000fe4000fffe0ff */
[----:B------:R-:W-:Y:S02]  /*48e0*/  ULEA UR24, UR13, UR19, 0x8 ;  /* 0x000000130d187291 */ /* 0x000fe4000f8e40ff */
[----:B------:R-:W-:Y:S01]  /*48f0*/  UISETP.NE.AND UP2, UPT, UR16, 0x1a, UPT ;  /* 0x0000001a1000788c */ /* 0x000fe2000bf45270 */
[----:B------:R-:W-:Y:S01]  /*4900*/  PLOP3.LUT P0, PT, PT, PT, UP1, 0x80, 0x8 ;  /* 0x000000000008781c */ /* 0x000fe20003f0f018 */
[----:B------:R-:W-:Y:S02]  /*4910*/  ULEA UR26, UR13, UR18, 0x8 ;  /* 0x000000120d1a7291 */ /* 0x000fe4000f8e40ff */
[----:B------:R-:W-:Y:S02]  /*4920*/  USEL UR12, URZ, 0x1, UP2 ;  /* 0x00000001ff0c7887 */ /* 0x000fe40009000000 */
[----:B------:R-:W-:Y:S02]  /*4930*/  USEL UR16, UR16, URZ, UP2 ;  /* 0x000000ff10107287 */ /* 0x000fe40009000000 */
[----:B------:R-:W-:Y:S02]  /*4940*/  UIADD3 UR28, UPT, UPT, UR24, 0x80, URZ ;  /* 0x00000080181c7890 */ /* 0x000fe4000fffe0ff */
[----:B------:R-:W-:Y:S01]  /*4950*/  @UP1 ULEA UR4, UR16, UR7, 0x3 ;  /* 0x0000000710041291 */ /* 0x000fe2000f8e18ff */
[----:B------:R-:W-:Y:S01]  /*4960*/  LOP3.LUT R8, R8, UR12, RZ, 0x3c, !PT ;  /* 0x0000000c08087c12 */ /* 0x000fe2000f8e3cff */
[----:B------:R-:W-:Y:S02]  /*4970*/  UIADD3 UR30, UPT, UPT, UR26, 0x80, URZ ;  /* 0x000000801a1e7890 */ /* 0x000fe4000fffe0ff */
[----:B------:R-:W-:Y:S01]  /*4980*/  UIADD3 UR8, UPT, UPT, UR8, 0xd0, URZ ;  /* 0x000000d008087890 */ /* 0x000fe2000fffe0ff */
[----:B--2---:R-:W-:Y:S01]  /*4990*/  @P0 SHF.L.U32 R0, R8, 0x1f, RZ ;  /* 0x0000001f08000819 */ /* 0x004fe200000006ff */
[----:B------:R-:W-:Y:S01]  /*49a0*/  UMOV UR25, 0x40004040 ;  /* 0x4000404000197882 */ /* 0x000fe20000000000 */
[----:B------:R-:W-:Y:S01]  /*49b0*/  UMOV UR27, 0x40004040 ;  /* 0x40004040001b7882 */ /* 0x000fe20000000000 */
[----:B------:R-:W-:Y:S01]  /*49c0*/  UMOV UR29, 0x40004040 ;  /* 0x40004040001d7882 */ /* 0x000fe20000000000 */
[----:B------:R4:W2:Y:S01]  /*49d0*/  @P0 SYNCS.PHASECHK.TRANS64.TRYWAIT P1, [UR4], R0 ;  /* 0x00000000ff0005a7 */ /* 0x0008a20008021104 */
[----:B------:R-:W-:Y:S11]  /*49e0*/  ELECT P0, URZ, PT ;  /* 0x0000000000ff782f */ /* 0x000ff60003800000 */
[----:B------:R-:W-:Y:S02]  /*49f0*/  @!UPT UIADD3 URZ, UPT, UPT, URZ, URZ, URZ ;  /* 0x000000fffffff290 */ /* 0x000fe4000fffe0ff */
[C---:B-----5:R-:W-:Y:S02]  /*4a00*/  @P0 R2UR.BROADCAST UR12, R3.reuse ;  /* 0x00000000030c02ca */ /* 0x060fe400008e0000 */
[----:B------:R-:W-:Y:S11]  /*4a10*/  ELECT P0, URZ, PT ;  /* 0x0000000000ff782f */ /* 0x000ff60003800000 */
[----:B------:R-:W-:Y:S02]  /*4a20*/  @!UPT UIADD3 URZ, UPT, UPT, URZ, URZ, URZ ;  /* 0x000000fffffff290 */ /* 0x000fe4000fffe0ff */
[----:B------:R-:W-:Y:S01]  /*4a30*/  @P0 R2UR.BROADCAST UR4, R3 ;  /* 0x00000000030402ca */ /* 0x000fe200008e0000 */
[----:B------:R-:W-:Y:S01]  /*4a40*/  UIADD3 UR14, UPT, UPT, UR14, -0x1, URZ ;  /* 0xffffffff0e0e7890 */ /* 0x000fe2000fffe0ff */
[----:B------:R-:W-:Y:S01]  /*4a50*/  UMOV UR31, 0x40004040 ;  /* 0x40004040001f7882 */ /* 0x000fe20000000000 */
[----:B------:R-:W-:Y:S01]  /*4a60*/  UMOV UR13, UR16 ;  /* 0x00000010000d7c82 */ /* 0x000fe20008000000 */
[----:B------:R4:W-:Y:S01]  /*4a70*/  UTCHMMA gdesc[UR24], gdesc[UR26], tmem[UR12], tmem[UR22], idesc[UR23], UP4 ;  /* 0x00ff161a180075ea */ /* 0x0009e2000a00000c */
[----:B------:R-:W-:Y:S08]  /*4a80*/  UPLOP3.LUT UP4, UPT, UPT, UPT, UPT, 0x80, 0x8 ;  /* 0x000000000008789c */ /* 0x000ff00003f8f070 */
[----:B------:R4:W-:Y:S01]  /*4a90*/  UTCHMMA gdesc[UR28], gdesc[UR30], tmem[UR4], tmem[UR20], idesc[UR21], UPT ;  /* 0x00ff141e1c0075ea */ /* 0x0009e2000b800004 */
[----:B------:R4:W-:Y:S01]  /*4aa0*/  UTCBAR.MULTICAST [UR8], URZ, UR10 ;  /* 0x000000ff080073e9 */ /* 0x0009e2000800080a */
[----:B------:R-:W-:Y:S05]  /*4ab0*/  BRA.U UP0, `(.L_x_82) ;  /* 0xfffffffd00607547 */ /* 0x000fea000b83ffff */
.L_x_79:
[----:B------:R-:W-:Y:S01]  /*4ac0*/  UIADD3 UR17, UPT, UPT, UR17, 0x1, URZ ;  /* 0x0000000111117890 */ /* 0x000fe2000fffe0ff */
[----:B------:R-:W-:Y:S01]  /*4ad0*/  LOP3.LUT P0, RZ, R6, 0x1, RZ, 0xc0, !PT ;  /* 0x0000000106ff7812 */ /* 0x000fe2000780c0ff */
[----:B------:R-:W-:Y:S01]  /*4ae0*/  UIADD3 UR9, UPT, UPT, UR9, 0x1f0, URZ ;  /* 0x000001f009097890 */ /* 0x000fe2000fffe0ff */
[----:B------:R-:W-:Y:S01]  /*4af0*/  LOP3.LUT R10, R10, 0x1, RZ, 0x3c, !PT ;  /* 0x000000010a0a7812 */ /* 0x000fe200078e3cff */
[----:B------:R-:W-:-:S04]  /*4b00*/  UISETP.NE.AND UP0, UPT, UR17, 0x2, UPT ;  /* 0x000000021100788c */ /* 0x000fc8000bf05270 */
[----:B----4-:R-:W-:Y:S02]  /*4b10*/  USEL UR4, URZ, 0x1, UP0 ;  /* 0x00000001ff047887 */ /* 0x010fe40008000000 */
[----:B------:R-:W-:Y:S01]  /*4b20*/  USEL UR17, UR17, URZ, UP0 ;  /* 0x000000ff11117287 */ /* 0x000fe20008000000 */
[----:B------:R3:W-:Y:S03]  /*4b30*/  UTCBAR [UR9], URZ ;  /* 0x000000ff090073e9 */ /* 0x0007e600080000ff */
[----:B------:R-:W-:Y:S01]  /*4b40*/  LOP3.LUT R11, R11, UR4, RZ, 0x3c, !PT ;  /* 0x000000040b0b7c12 */ /* 0x000fe2000f8e3cff */
[----:B------:R-:W-:Y:S07]  /*4b50*/  @P0 BRA `(.L_x_83) ;  /* 0xfffffff800d00947 */ /* 0x000fee000383ffff */
[----:B------:R-:W4:Y:S01]  /*4b60*/  S2UR UR4, SR_CgaCtaId ;  /* 0x00000000000479c3 */ /* 0x000f220000008800 */
[----:B------:R-:W-:Y:S01]  /*4b70*/  ELECT P0, URZ, PT ;  /* 0x0000000000ff782f */ /* 0x000fe20003800000 */
[----:B--2---:R-:W-:Y:S01]  /*4b80*/  IMAD.MOV.U32 R0, RZ, RZ, 0x1 ;  /* 0x00000001ff007424 */ /* 0x004fe200078e00ff */
[----:B------:R-:W-:Y:S01]  /*4b90*/  UIADD3 UR7, UPT, UPT, UR7, 0x200, URZ ;  /* 0x0000020007077890 */ /* 0x000fe2000fffe0ff */
[----:B------:R-:W-:Y:S01]  /*4ba0*/  SHF.L.U32 R3, R11, 0x1f, RZ ;  /* 0x0000001f0b037819 */ /* 0x000fe200000006ff */
[----:B------:R-:W-:-:S03]  /*4bb0*/  UMOV UR5, 0x40 ;  /* 0x0000004000057882 */ /* 0x000fc60000000000 */
[----:B------:R-:W-:Y:S01]  /*4bc0*/  UVIRTCOUNT.DEALLOC.SMPOOL 0x80 ;  /* 0x000000800000784c */ /* 0x000fe20000000000 */
[----:B----4-:R-:W-:Y:S02]  /*4bd0*/  ULEA UR4, UR4, UR5, 0x18 ;  /* 0x0000000504047291 */ /* 0x010fe4000f8ec0ff */
[----:B------:R-:W-:-:S07]  /*4be0*/  ULEA UR5, UR17, UR7, 0x3 ;  /* 0x0000000711057291 */ /* 0x000fce000f8e18ff */
[----:B------:R2:W-:Y:S02]  /*4bf0*/  @P0 STS.U8 [UR4+0x1c], R0 ;  /* 0x00001c00ff000988 */ /* 0x0005e40008000004 */
[----:B------:R-:W4:Y:S02]  /*4c00*/  SYNCS.PHASECHK.TRANS64.TRYWAIT P0, [UR5], R3 ;  /* 0x00000003ff0075a7 */ /* 0x000f240008001105 */
[----:B--2-4-:R-:W-:Y:S05]  /*4c10*/  @!P0 BRA `(.L_x_84) ;  /* 0x0000004c00748947 */ /* 0x014fea0003800000 */
.L_x_201:
[----:B------:R-:W-:-:S04]  /*4c20*/  UIADD3 UR6, UPT, UPT, UR17, 0x1, URZ ;  /* 0x0000000111067890 */ /* 0x000fc8000fffe0ff */
[----:B------:R-:W-:-:S04]  /*4c30*/  UISETP.NE.AND UP0, UPT, UR6, 0x2, UPT ;  /* 0x000000020600788c */ /* 0x000fc8000bf05270 */
[----:B------:R-:W-:Y:S02]  /*4c40*/  USEL UR5, URZ, 0x1, UP0 ;  /* 0x00000001ff057887 */ /* 0x000fe40008000000 */
[----:B------:R-:W-:-:S04]  /*4c50*/  USEL UR6, UR6, URZ, UP0 ;  /* 0x000000ff06067287 */ /* 0x000fc80008000000 */
[----:B------:R-:W-:Y:S01]  /*4c60*/  ULEA UR6, UR6, UR7, 0x3 ;  /* 0x0000000706067291 */ /* 0x000fe2000f8e18ff */
[----:B--2---:R-:W-:-:S04]  /*4c70*/  LOP3.LUT R3, R11, UR5, RZ, 0x3c, !PT ;  /* 0x000000050b037c12 */ /* 0x004fc8000f8e3cff */
[----:B------:R-:W-:-:S04]  /*4c80*/  SHF.L.U32 R3, R3, 0x1f, RZ ;  /* 0x0000001f03037819 */ /* 0x000fc800000006ff */
[----:B------:R-:W2:Y:S02]  /*4c90*/  SYNCS.PHASECHK.TRANS64.TRYWAIT P0, [UR6], R3 ;  /* 0x00000003ff0075a7 */ /* 0x000ea40008001106 */
[----:B--2---:R-:W-:Y:S05]  /*4ca0*/  @!P0 BRA `(.L_x_85) ;  /* 0x0000004c00688947 */ /* 0x004fea0003800000 */
.L_x_203:
[----:B------:R-:W-:Y:S01]  /*4cb0*/  NOP ;  /* 0x0000000000007918 */ /* 0x000fe20000000000 */
[----:B--2---:R-:W2:Y:S01]  /*4cc0*/  LDS R0, [UR4+0x14] ;  /* 0x00001404ff007984 */ /* 0x004ea20008000800 */
[----:B------:R-:W-:Y:S01]  /*4cd0*/  LOP3.LUT R2, R2, 0xffff, RZ, 0xc0, !PT ;  /* 0x0000ffff02027812 */ /* 0x000fe200078ec0ff */
[----:B------:R-:W-:Y:S02]  /*4ce0*/  IMAD.MOV.U32 R3, RZ, RZ, 0xffff ;  /* 0x0000ffffff037424 */ /* 0x000fe400078e00ff */
[----:B------:R-:W-:Y:S01]  /*4cf0*/  IMAD.MOV.U32 R5, RZ, RZ, 0x1 ;  /* 0x00000001ff057424 */ /* 0x000fe200078e00ff */
[----:B------:R-:W-:-:S04]  /*4d00*/  SHF.R.U32.HI R2, RZ, 0x5, R2 ;  /* 0x00000005ff027819 */ /* 0x000fc80000011602 */
[-C--:B------:R-:W-:Y:S02]  /*4d10*/  SHF.L.U32 R3, R3, R2.reuse, RZ ;  /* 0x0000000203037219 */ /* 0x080fe400000006ff */
[----:B------:R-:W-:Y:S02]  /*4d20*/  SHF.L.U32 R5, R5, R2, RZ ;  /* 0x0000000205057219 */ /* 0x000fe400000006ff */
[----:B--2---:R-:W-:-:S04]  /*4d30*/  LOP3.LUT R0, R0, R3, RZ, 0xc0, !PT ;  /* 0x0000000300007212 */ /* 0x004fc800078ec0ff */
[----:B------:R-:W-:-:S13]  /*4d40*/  ISETP.NE.AND P0, PT, R0, R3, PT ;  /* 0x000000030000720c */ /* 0x000fda0003f05270 */
[----:B------:R-:W-:Y:S05]  /*4d50*/  @P0 BRA `(.L_x_86) ;  /* 0x00000000005c0947 */ /* 0x000fea0003800000 */
[----:B------:R-:W2:Y:S02]  /*4d60*/  LDS R0, [UR4+0x18] ;  /* 0x00001804ff007984 */ /* 0x000ea40008000800 */
[----:B--2---:R-:W-:-:S04]  /*4d70*/  LOP3.LUT R0, R0, R5, RZ, 0xc0, !PT ;  /* 0x0000000500007212 */ /* 0x004fc800078ec0ff */
[----:B------:R-:W-:-:S13]  /*4d80*/  ISETP.NE.AND P0, PT, R0, R5, PT ;  /* 0x000000050000720c */ /* 0x000fda0003f05270 */
[----:B------:R-:W-:Y:S05]  /*4d90*/  @P0 BRA `(.L_x_87) ;  /* 0x0000000000400947 */ /* 0x000fea0003800000 */
[----:B------:R-:W-:Y:S01]  /*4da0*/  R2UR UR8, R3 ;  /* 0x00000000030872ca */ /* 0x000fe200000e0000 */
[----:B------:R-:W2:Y:S01]  /*4db0*/  S2R R2, SR_LANEID ;  /* 0x0000000000027919 */ /* 0x000ea20000000000 */
[----:B------:R-:W-:Y:S01]  /*4dc0*/  LOP3.LUT R5, RZ, R5, RZ, 0x33, !PT ;  /* 0x00000005ff057212 */ /* 0x000fe200078e33ff */
[----:B------:R-:W-:Y:S02]  /*4dd0*/  VOTEU.ANY UR7, UPT, PT ;  /* 0x0000000000077886 */ /* 0x000fe400038e0100 */
[----:B------:R-:W-:Y:S01]  /*4de0*/  UFLO.U32 UR7, UR7 ;  /* 0x00000007000772bd */ /* 0x000fe200080e0000 */
[----:B------:R-:W4:Y:S07]  /*4df0*/  REDUX UR5, R5 ;  /* 0x00000000050573c4 */ /* 0x000f2e0000000000 */
[----:B------:R-:W-:-:S06]  /*4e00*/  ULOP3.LUT UR8, URZ, UR8, URZ, 0x33, !UPT ;  /* 0x00000008ff087292 */ /* 0x000fcc000f8e33ff */
[----:B------:R-:W-:-:S04]  /*4e10*/  IMAD.U32 R0, RZ, RZ, UR8 ;  /* 0x00000008ff007e24 */ /* 0x000fc8000f8e00ff */
[----:B------:R-:W1:Y:S02]  /*4e20*/  REDUX UR6, R0 ;  /* 0x00000000000673c4 */ /* 0x000e640000000000 */
[----:B------:R1:W-:Y:S01]  /*4e30*/  UTCATOMSWS.AND URZ, UR8 ;  /* 0x0000000800ff79e3 */ /* 0x0003e20008000000 */
[----:B--2---:R-:W-:Y:S01]  /*4e40*/  ISETP.EQ.U32.AND P0, PT, R2, UR7, PT ;  /* 0x0000000702007c0c */ /* 0x004fe2000bf02070 */
[----:B----4-:R-:W-:Y:S02]  /*4e50*/  IMAD.U32 R2, RZ, RZ, UR5 ;  /* 0x00000005ff027e24 */ /* 0x010fe4000f8e00ff */
[----:B-1----:R-:W-:-:S10]  /*4e60*/  IMAD.U32 R3, RZ, RZ, UR6 ;  /* 0x00000006ff037e24 */ /* 0x002fd4000f8e00ff */
[----:B------:R1:W-:Y:S04]  /*4e70*/  @P0 ATOMS.AND RZ, [UR4+0x14], R3 ;  /* 0x00001403ffff098c */ /* 0x0003e8000a800004 */
[----:B------:R1:W-:Y:S01]  /*4e80*/  @P0 ATOMS.AND RZ, [UR4+0x18], R2 ;  /* 0x00001802ffff098c */ /* 0x0003e2000a800004 */
[----:B------:R-:W-:Y:S05]  /*4e90*/  BRA `(.L_x_88) ;  /* 0x0000000000147947 */ /* 0x000fea0003800000 */
.L_x_87:
[----:B------:R-:W-:Y:S02]  /*4ea0*/  MOV R2, 0x4ec0 ;  /* 0x00004ec000027802 */ /* 0x000fe40000000f00 */
[----:B-1-3-5:R-:W-:Y:S05]  /*4eb0*/  CALL.REL.NOINC `($__internal_0_$__cuda_sm10x_tcgen05_guardrail_trap_col_being_dealloced_not_returned_by_alloc) ;  /* 0x0000004c00e07944 */ /* 0x02afea0003c00000 */
[----:B------:R-:W-:Y:S05]  /*4ec0*/  BRA `(.L_x_88) ;  /* 0x0000000000087947 */ /* 0x000fea0003800000 */
.L_x_86:
[----:B------:R-:W-:Y:S02]  /*4ed0*/  MOV R2, 0x4ef0 ;  /* 0x00004ef000027802 */ /* 0x000fe40000000f00 */
[----:B-1-3-5:R-:W-:Y:S05]  /*4ee0*/  CALL.REL.NOINC `($__internal_2_$__cuda_sm10x_tcgen05_guardrail_trap_unallocated_columns_being_dealloced) ;  /* 0x0000004c00ec7944 */ /* 0x02afea0003c00000 */
.L_x_88:
[----:B------:R-:W-:Y:S01]  /*4ef0*/  NOP ;  /* 0x0000000000007918 */ /* 0x000fe20000000000 */
[----:B---3--:R-:W-:Y:S05]  /*4f00*/  EXIT ;  /* 0x000000000000794d */ /* 0x008fea0003800000 */
.L_x_72:
[----:B------:R-:W2:Y:S01]  /*4f10*/  LDC R3, c[0x0][0x384] ;  /* 0x0000e100ff037b82 */ /* 0x000ea20000000800 */
[----:B------:R-:W-:Y:S01]  /*4f20*/  UISETP.NE.OR UP6, UPT, UR4, 0x3, !UP6 ;  /* 0x000000030400788c */ /* 0x000fe2000f7c5670 */
[----:B--2---:R-:W-:-:S08]  /*4f30*/  IADD3 R3, PT, PT, R3, 0x3f, RZ ;  /* 0x0000003f03037810 */ /* 0x004fd00007ffe0ff */
[----:B------:R-:W-:Y:S05]  /*4f40*/  BRA.U UP6, `(.L_x_89) ;  /* 0x00000015060c7547 */ /* 0x000fea000b800000 */
[----:B------:R-:W2:Y:S01]  /*4f50*/  LDC R25, c[0x0][0x38c] ;  /* 0x0000e300ff197b82 */ /* 0x000ea20000000800 */
[----:B------:R-:W3:Y:S01]  /*4f60*/  LDCU.64 UR6, c[0x0][0x988] ;  /* 0x00013100ff0677ac */ /* 0x000ee20008000a00 */
[----:B------:R-:W-:Y:S01]  /*4f70*/  SHF.R.S32.HI R8, RZ, 0x1f, R3 ;  /* 0x0000001fff087819 */ /* 0x000fe20000011403 */
[----:B------:R-:W-:Y:S01]  /*4f80*/  IMAD.MOV.U32 R40, RZ, RZ, 0x1 ;  /* 0x00000001ff287424 */ /* 0x000fe200078e00ff */
[----:B------:R-:W4:Y:S02]  /*4f90*/  LDCU.64 UR4, c[0x0][0x990] ;  /* 0x00013200ff0477ac */ /* 0x000f240008000a00 */
[----:B-----5:R-:W-:Y:S01]  /*4fa0*/  LEA.HI R33, R8, R3, RZ, 0x6 ;  /* 0x0000000308217211 */ /* 0x020fe200078f30ff */
[----:B------:R-:W-:Y:S01]  /*4fb0*/  IMAD.MOV.U32 R31, RZ, RZ, RZ ;  /* 0x000000ffff1f7224 */ /* 0x000fe200078e00ff */
[----:B------:R-:W1:Y:S01]  /*4fc0*/  LDC R27, c[0x0][0x388] ;  /* 0x0000e200ff1b7b82 */ /* 0x000e620000000800 */
[----:B------:R-:W-:Y:S01]  /*4fd0*/  UMOV UR17, 0x400 ;  /* 0x0000040000117882 */ /* 0x000fe20000000000 */
[----:B------:R-:W-:Y:S01]  /*4fe0*/  IMAD.MOV.U32 R30, RZ, RZ, 0x1000 ;  /* 0x00001000ff1e7424 */ /* 0x000fe200078e00ff */
[----:B------:R-:W-:Y:S01]  /*4ff0*/  ULEA UR17, UR46, UR17, 0x18 ;  /* 0x000000112e117291 */ /* 0x000fe2000f8ec0ff */
[----:B------:R-:W-:Y:S01]  /*5000*/  SHF.R.S32.HI R33, RZ, 0x6, R33 ;  /* 0x00000006ff217819 */ /* 0x000fe20000011421 */
[----:B------:R-:W-:-:S02]  /*5010*/  USEL UR18, URZ, 0x1, UP5 ;  /* 0x00000001ff127887 */ /* 0x000fc4000a800000 */
[----:B------:R-:W-:Y:S01]  /*5020*/  UIADD3 UR16, UPT, UPT, UR17, 0x1e8, URZ ;  /* 0x000001e811107890 */ /* 0x000fe2000fffe0ff */
[----:B------:R-:W1:Y:S01]  /*5030*/  LDC R0, c[0x0][0xc30] ;  /* 0x00030c00ff007b82 */ /* 0x000e620000000800 */
[----:B------:R-:W-:Y:S02]  /*5040*/  UPLOP3.LUT UP2, UPT, UPT, UPT, UPT, 0x40, 0x4 ;  /* 0x000000000004789c */ /* 0x000fe40003f4e870 */
[----:B---3--:R-:W-:Y:S02]  /*5050*/  UISETP.NE.U32.AND UP1, UPT, UR6, URZ, UPT ;  /* 0x000000ff0600728c */ /* 0x008fe4000bf25070 */
[----:B------:R-:W-:Y:S02]  /*5060*/  UPRMT UR16, URZ, 0x654, UR16 ;  /* 0x00000654ff107896 */ /* 0x000fe40008000010 */
[----:B------:R-:W-:Y:S01]  /*5070*/  UISETP.NE.AND.EX UP1, UPT, UR7, URZ, UPT, UP1 ;  /* 0x000000ff0700728c */ /* 0x000fe2000bf25310 */
[----:B------:R-:W3:Y:S01]  /*5080*/  LDC R29, c[0x0][0x370] ;  /* 0x0000dc00ff1d7b82 */ /* 0x000ee20000000800 */
[C---:B--2---:R-:W-:Y:S01]  /*5090*/  R2UR UR7, R25.reuse ;  /* 0x00000000190772ca */ /* 0x044fe200000e0000 */
[----:B----4-:R-:W-:Y:S01]  /*50a0*/  UISETP.NE.U32.AND UP4, UPT, UR4, URZ, UPT ;  /* 0x000000ff0400728c */ /* 0x010fe2000bf85070 */
[----:B------:R-:W-:Y:S01]  /*50b0*/  R2UR UR6, R25 ;  /* 0x00000000190672ca */ /* 0x000fe200000e0000 */
[----:B------:R-:W-:-:S02]  /*50c0*/  UMOV UR20, URZ ;  /* 0x000000ff00147c82 */ /* 0x000fc40008000000 */
[----:B------:R-:W-:Y:S02]  /*50d0*/  UISETP.NE.AND.EX UP4, UPT, UR5, URZ, UPT, UP4 ;  /* 0x000000ff0500728c */ /* 0x000fe4000bf85340 */
[----:B------:R-:W2:Y:S01]  /*50e0*/  LDC R2, c[0x0][0xc0c] ;  /* 0x00030300ff027b82 */ /* 0x000ea20000000800 */
[----:B-1----:R-:W-:-:S07]  /*50f0*/  R2UR UR15, R27 ;  /* 0x000000001b0f72ca */ /* 0x002fce00000e0000 */
[----:B------:R-:W1:Y:S01]  /*5100*/  LDC R24, c[0x0][0xc20] ;  /* 0x00030800ff187b82 */ /* 0x000e620000000800 */
[----:B------:R-:W-:-:S07]  /*5110*/  ISETP.NE.AND P1, PT, R0, 0x1, PT ;  /* 0x000000010000780c */ /* 0x000fce0003f25270 */
[----:B------:R-:W4:Y:S08]  /*5120*/  LDC.64 R36, c[0x0][0x348] ;  /* 0x0000d200ff247b82 */ /* 0x000f300000000a00 */
[----:B------:R-:W1:Y:S08]  /*5130*/  LDC.64 R16, c[0x0][0xc10] ;  /* 0x00030400ff107b82 */ /* 0x000e700000000a00 */
[----:B------:R-:W1:Y:S08]  /*5140*/  LDC.64 R6, c[0x0][0xc18] ;  /* 0x00030600ff067b82 */ /* 0x000e700000000a00 */
[----:B------:R-:W1:Y:S08]  /*5150*/  LDC.64 R4, c[0x0][0xc28] ;  /* 0x00030a00ff047b82 */ /* 0x000e700000000a00 */
[----:B--23--:R-:W1:Y:S02]  /*5160*/  LDC R28, c[0x0][0x374] ;  /* 0x0000dd00ff1c7b82 */ /* 0x00ce640000000800 */
.L_x_98:
[-C--:B------:R-:W-:Y:S02]  /*5170*/  IABS R3, R33.reuse ;  /* 0x0000002100037213 */ /* 0x080fe40000000000 */
[----:B------:R-:W-:Y:S02]  /*5180*/  SHF.L.U32 R0, R31, 0x1f, RZ ;  /* 0x0000001f1f007819 */ /* 0x000fe400000006ff */
[----:B--2---:R-:W2:Y:S01]  /*5190*/  I2F.RP R12, R3 ;  /* 0x00000003000c7306 */ /* 0x004ea20000209400 */
[----:B------:R-:W-:Y:S01]  /*51a0*/  IABS R11, R33 ;  /* 0x00000021000b7213 */ /* 0x000fe20000000000 */
[----:B------:R-:W3:Y:S04]  /*51b0*/  SYNCS.PHASECHK.TRANS64.TRYWAIT P2, [UR17+0x1e0], R0 ;  /* 0x0001e000ff0075a7 */ /* 0x000ee80008041111 */
[----:B------:R-:W-:Y:S04]  /*51c0*/  IMAD.MOV R11, RZ, RZ, -R11 ;  /* 0x000000ffff0b7224 */ /* 0x000fe800078e0a0b */
[----:B--2---:R-:W2:Y:S02]  /*51d0*/  MUFU.RCP R9, R12 ;  /* 0x0000000c00097308 */ /* 0x004ea40000001000 */
[----:B--2---:R-:W-:Y:S01]  /*51e0*/  VIADD R14, R9, 0xffffffe ;  /* 0x0ffffffe090e7836 */ /* 0x004fe20000000000 */
[----:B------:R-:W-:Y:S07]  /*51f0*/  IABS R9, R27 ;  /* 0x0000001b00097213 */ /* 0x000fee0000000000 */
[----:B------:R-:W2:Y:S10]  /*5200*/  F2I.FTZ.U32.TRUNC.NTZ R15, R14 ;  /* 0x0000000e000f7305 */ /* 0x000eb4000021f000 */
[----:B------:R-:W5:Y:S01]  /*5210*/  I2F.RP R12, R9 ;  /* 0x00000009000c7306 */ /* 0x000f620000209400 */
[--C-:B--2---:R-:W-:Y:S02]  /*5220*/  IMAD.MOV R10, RZ, RZ, -R15.reuse ;  /* 0x000000ffff0a7224 */ /* 0x104fe400078e0a0f */
[----:B------:R-:W-:Y:S02]  /*5230*/  IMAD.MOV.U32 R14, RZ, RZ, RZ ;  /* 0x000000ffff0e7224 */ /* 0x000fe400078e00ff */
[----:B------:R-:W-:Y:S01]  /*5240*/  IMAD R21, R10, R3, RZ ;  /* 0x000000030a157224 */ /* 0x000fe200078e02ff */
[----:B------:R-:W-:Y:S04]  /*5250*/  IABS R10, R18 ;  /* 0x00000012000a7213 */ /* 0x000fe80000000000 */
[----:B-----5:R-:W2:Y:S01]  /*5260*/  MUFU.RCP R12, R12 ;  /* 0x0000000c000c7308 */ /* 0x020ea20000001000 */
[----:B------:R-:W-:Y:S06]  /*5270*/  IMAD.HI.U32 R15, R15, R21, R14 ;  /* 0x000000150f0f7227 */ /* 0x000fec00078e000e */
[----:B------:R-:W-:Y:S04]  /*5280*/  IMAD.HI.U32 R34, R15, R10, RZ ;  /* 0x0000000a0f227227 */ /* 0x000fe800078e00ff */
[----:B------:R-:W-:Y:S05]  /*5290*/  IMAD R10, R34, R11, R10 ;  /* 0x0000000b220a7224 */ /* 0x000fea00078e020a */
[----:B------:R-:W-:Y:S01]  /*52a0*/  ISETP.GT.U32.AND P3, PT, R3, R10, PT ;  /* 0x0000000a0300720c */ /* 0x000fe20003f64070 */
[----:B--2---:R-:W-:Y:S04]  /*52b0*/  VIADD R14, R12, 0xffffffe ;  /* 0x0ffffffe0c0e7836 */ /* 0x004fe80000000000 */
[----:B------:R-:W2:Y:S08]  /*52c0*/  F2I.FTZ.U32.TRUNC.NTZ R11, R14 ;  /* 0x0000000e000b7305 */ /* 0x000eb0000021f000 */
[-C--:B------:R-:W-:Y:S01]  /*52d0*/  @!P3 IADD3 R10, PT, PT, R10, -R3.reuse, RZ ;  /* 0x800000030a0ab210 */ /* 0x080fe20007ffe0ff */
[----:B------:R-:W-:Y:S01]  /*52e0*/  @!P3 VIADD R34, R34, 0x1 ;  /* 0x000000012222b836 */ /* 0x000fe20000000000 */
[----:B------:R-:W-:Y:S02]  /*52f0*/  ISETP.NE.AND P3, PT, R33, RZ, PT ;  /* 0x000000ff2100720c */ /* 0x000fe40003f65270 */
[----:B------:R-:W-:Y:S01]  /*5300*/  ISETP.GE.U32.AND P4, PT, R10, R3, PT ;  /* 0x000000030a00720c */ /* 0x000fe20003f86070 */
[----:B------:R-:W-:Y:S01]  /*5310*/  IMAD.MOV.U32 R10, RZ, RZ, RZ ;  /* 0x000000ffff0a7224 */ /* 0x000fe200078e00ff */
[----:B------:R-:W-:Y:S04]  /*5320*/  LOP3.LUT R3, R18, R33, RZ, 0x3c, !PT ;  /* 0x0000002112037212 */ /* 0x000fe800078e3cff */
[----:B------:R-:W-:Y:S02]  /*5330*/  ISETP.GE.AND P0, PT, R3, RZ, PT ;  /* 0x000000ff0300720c */ /* 0x000fe40003f06270 */
[----:B--2---:R-:W-:Y:S05]  /*5340*/  IADD3 R3, PT, PT, RZ, -R11, RZ ;  /* 0x8000000bff037210 */ /* 0x004fea0007ffe0ff */
[----:B------:R-:W-:Y:S02]  /*5350*/  @P4 VIADD R34, R34, 0x1 ;  /* 0x0000000122224836 */ /* 0x000fe40000000000 */
[----:B------:R-:W-:Y:S04]  /*5360*/  IMAD R3, R3, R9, RZ ;  /* 0x0000000903037224 */ /* 0x000fe800078e02ff */
[----:B------:R-:W-:Y:S01]  /*5370*/  @!P0 IMAD.MOV R34, RZ, RZ, -R34 ;  /* 0x000000ffff228224 */ /* 0x000fe200078e0a22 */
[----:B------:R-:W-:Y:S01]  /*5380*/  @!P3 LOP3.LUT R34, RZ, R33, RZ, 0x33, !PT ;  /* 0x00000021ff22b212 */ /* 0x000fe200078e33ff */
[----:B------:R-:W-:Y:S01]  /*5390*/  IMAD.HI.U32 R3, R11, R3, R10 ;  /* 0x000000030b037227 */ /* 0x000fe200078e000a */
[----:B------:R-:W-:Y:S02]  /*53a0*/  IABS R10, R25 ;  /* 0x00000019000a7213 */ /* 0x000fe40000000000 */
[----:B------:R-:W-:Y:S02]  /*53b0*/  IABS R12, R34 ;  /* 0x00000022000c7213 */ /* 0x000fe40000000000 */
[----:B------:R-:W2:Y:S01]  /*53c0*/  I2F.RP R11, R10 ;  /* 0x0000000a000b7306 */ /* 0x000ea20000209400 */
[----:B------:R-:W-:Y:S02]  /*53d0*/  ISETP.NE.AND P3, PT, R27, RZ, PT ;  /* 0x000000ff1b00720c */ /* 0x000fe40003f65270 */
[----:B------:R-:W-:Y:S05]  /*53e0*/  IMAD.HI.U32 R32, R3, R12, RZ ;  /* 0x0000000c03207227 */ /* 0x000fea00078e00ff */
[----:B------:R-:W-:Y:S05]  /*53f0*/  IADD3 R3, PT, PT, -R32, RZ, RZ ;  /* 0x000000ff20037210 */ /* 0x000fea0007ffe1ff */
[C---:B------:R-:W-:Y:S01]  /*5400*/  IMAD R12, R9.reuse, R3, R12 ;  /* 0x00000003090c7224 */ /* 0x040fe200078e020c */
[----:B------:R-:W-:Y:S01]  /*5410*/  LOP3.LUT R3, R34, R27, RZ, 0x3c, !PT ;  /* 0x0000001b22037212 */ /* 0x000fe200078e3cff */
[----:B--2---:R-:W2:Y:S03]  /*5420*/  MUFU.RCP R11, R11 ;  /* 0x0000000b000b7308 */ /* 0x004ea60000001000 */
[----:B------:R-:W-:Y:S11]  /*5430*/  ISETP.GT.U32.AND P0, PT, R9, R12, PT ;  /* 0x0000000c0900720c */ /* 0x000ff60003f04070 */
[----:B------:R-:W-:Y:S02]  /*5440*/  @!UPT UIADD3 URZ, UPT, UPT, URZ, URZ, URZ ;  /* 0x000000fffffff290 */ /* 0x000fe4000fffe0ff */
[----:B------:R-:W-:Y:S01]  /*5450*/  @!P0 IMAD.IADD R12, R12, 0x1, -R9 ;  /* 0x000000010c0c8824 */ /* 0x000fe200078e0a09 */
[----:B------:R-:W-:Y:S02]  /*5460*/  @!P0 IADD3 R32, PT, PT, R32, 0x1, RZ ;  /* 0x0000000120208810 */ /* 0x000fe40007ffe0ff */
[----:B------:R-:W-:Y:S02]  /*5470*/  ISETP.GE.AND P0, PT, R3, RZ, PT ;  /* 0x000000ff0300720c */ /* 0x000fe40003f06270 */
[----:B------:R-:W-:Y:S01]  /*5480*/  ISETP.GE.U32.AND P4, PT, R12, R9, PT ;  /* 0x000000090c00720c */ /* 0x000fe20003f86070 */
[----:B--2---:R-:W-:Y:S06]  /*5490*/  VIADD R9, R11, 0xffffffe ;  /* 0x0ffffffe0b097836 */ /* 0x004fec0000000000 */
[----:B------:R-:W2:Y:S06]  /*54a0*/  F2I.FTZ.U32.TRUNC.NTZ R9, R9 ;  /* 0x0000000900097305 */ /* 0x000eac000021f000 */
[----:B------:R-:W-:Y:S01]  /*54b0*/  @P4 VIADD R32, R32, 0x1 ;  /* 0x0000000120204836 */ /* 0x000fe20000000000 */
[----:B---3--:R-:W-:Y:S06]  /*54c0*/  @!P2 BRA `(.L_x_90) ;  /* 0x000000440078a947 */ /* 0x008fec0003800000 */
.L_x_205:
[----:B--2---:R-:W-:Y:S01]  /*54d0*/  MOV R15, R9 ;  /* 0x00000009000f7202 */ /* 0x004fe20000000f00 */
[----:B------:R-:W2:Y:S01]  /*54e0*/  LDS.128 R20, [UR17+0x220] ;  /* 0x00022011ff147984 */ /* 0x000ea20008000c00 */
[----:B---3--:R-:W-:Y:S02]  /*54f0*/  IMAD.MOV R0, RZ, RZ, -R9 ;  /* 0x000000ffff007224 */ /* 0x008fe400078e0a09 */
[----:B------:R-:W-:Y:S01]  /*5500*/  @!P0 IMAD.MOV R32, RZ, RZ, -R32 ;  /* 0x000000ffff208224 */ /* 0x000fe200078e0a20 */
[----:B------:R-:W-:Y:S01]  /*5510*/  @!P3 LOP3.LUT R32, RZ, R27, RZ, 0x33, !PT ;  /* 0x0000001bff20b212 */ /* 0x000fe200078e33ff */
[----:B------:R-:W-:Y:S01]  /*5520*/  IMAD R0, R0, R10, RZ ;  /* 0x0000000a00007224 */ /* 0x000fe200078e02ff */
[----:B------:R-:W-:Y:S01]  /*5530*/  ISETP.GE.AND P0, PT, R26, 0x1, PT ;  /* 0x000000011a00780c */ /* 0x000fe20003f06270 */
[----:B------:R-:W-:Y:S01]  /*5540*/  IMAD.MOV.U32 R14, RZ, RZ, RZ ;  /* 0x000000ffff0e7224 */ /* 0x000fe200078e00ff */
[----:B------:R-:W-:Y:S01]  /*5550*/  IABS R3, R32 ;  /* 0x0000002000037213 */ /* 0x000fe20000000000 */
[----:B------:R-:W-:Y:S01]  /*5560*/  @!PT LDS RZ, [RZ] ;  /* 0x00000000fffff984 */ /* 0x000fe20000000800 */
[----:B------:R-:W-:Y:S01]  /*5570*/  @!PT LDS RZ, [RZ] ;  /* 0x00000000fffff984 */ /* 0x000fe20000000800 */
[----:B------:R-:W-:Y:S01]  /*5580*/  @!PT LDS RZ, [RZ] ;  /* 0x00000000fffff984 */ /* 0x000fe20000000800 */
[----:B------:R-:W-:Y:S01]  /*5590*/  @!PT LDS RZ, [RZ] ;  /* 0x00000000fffff984 */ /* 0x000fe20000000800 */
[----:B------:R3:W-:Y:S06]  /*55a0*/  MEMBAR.ALL.CTA ;  /* 0x0000000000007992 */ /* 0x0007ec0000008000 */
[----:B---3--:R-:W3:Y:S01]  /*55b0*/  FENCE.VIEW.ASYNC.S ;  /* 0x00000000000073c6 */ /* 0x008ee20000000000 */
[----:B------:R-:W-:Y:S01]  /*55c0*/  LOP3.LUT R38, R32, R25, RZ, 0x3c, !PT ;  /* 0x0000001920267212 */ /* 0x000fe200078e3cff */
[----:B------:R-:W-:Y:S06]  /*55d0*/  IMAD.HI.U32 R0, R9, R0, R14 ;  /* 0x0000000009007227 */ /* 0x000fec00078e000e */
[----:B------:R-:W-:Y:S04]  /*55e0*/  IMAD.HI.U32 R39, R0, R3, RZ ;  /* 0x0000000300277227 */ /* 0x000fe800078e00ff */
[----:B------:R-:W-:Y:S04]  /*55f0*/  IMAD.MOV R0, RZ, RZ, -R39 ;  /* 0x000000ffff007224 */ /* 0x000fe800078e0a27 */
[C---:B------:R-:W-:Y:S05]  /*5600*/  IMAD R3, R10.reuse, R0, R3 ;  /* 0x000000000a037224 */ /* 0x040fea00078e0203 */
[----:B------:R-:W-:Y:S01]  /*5610*/  ISETP.GT.U32.AND P4, PT, R10, R3, PT ;  /* 0x000000030a00720c */ /* 0x000fe20003f84070 */
[----:B---3--:R-:W-:Y:S01]  /*5620*/  SYNCS.ARRIVE.TRANS64.RED.A1T0 RZ, [UR16], RZ ;  /* 0x000000ffffff79a7 */ /* 0x008fe20008100410 */
[----:B--2---:R-:W-:Y:S11]  /*5630*/  LOP3.LUT P3, RZ, R22, 0x1, RZ, 0xc0, !PT ;  /* 0x0000000116ff7812 */ /* 0x004ff6000786c0ff */
[-C--:B------:R-:W-:Y:S04]  /*5640*/  @!P4 IADD3 R3, PT, PT, R3, -R10.reuse, RZ ;  /* 0x8000000a0303c210 */ /* 0x080fe80007ffe0ff */
[----:B------:R-:W-:Y:S02]  /*5650*/  ISETP.GE.U32.AND P5, PT, R3, R10, PT ;  /* 0x0000000a0300720c */ /* 0x000fe40003fa6070 */
[----:B------:R-:W-:Y:S02]  /*5660*/  @P3 MOV R13, R20 ;  /* 0x00000014000d3202 */ /* 0x000fe40000000f00 */
[----:B------:R-:W-:Y:S01]  /*5670*/  @P3 LOP3.LUT R8, R21, 0xffff, RZ, 0xc0, !PT ;  /* 0x0000ffff15083812 */ /* 0x000fe200078ec0ff */
[----:B------:R-:W-:Y:S08]  /*5680*/  @!P0 BRA `(.L_x_91) ;  /* 0x0000000000a48947 */ /* 0x000ff00003800000 */
[----:B-1----:R-:W-:Y:S01]  /*5690*/  IMAD.HI.U32 R41, R28, R7, RZ ;  /* 0x000000071c297227 */ /* 0x002fe200078e00ff */
[----:B------:R-:W-:Y:S02]  /*56a0*/  ISETP.NE.AND P0, PT, R6, 0x1, PT ;  /* 0x000000010600780c */ /* 0x000fe40003f05270 */
[----:B------:R-:W-:Y:S01]  /*56b0*/  ISETP.NE.AND P2, PT, R26, 0x1, PT ;  /* 0x000000011a00780c */ /* 0x000fe20003f45270 */
[----:B------:R-:W-:Y:S01]  /*56c0*/  IMAD.HI.U32 R42, R29, R16, RZ ;  /* 0x000000101d2a7227 */ /* 0x000fe200078e00ff */
[----:B------:R-:W-:Y:S02]  /*56d0*/  SHF.R.U32.HI R41, RZ, R24, R41 ;  /* 0x00000018ff297219 */ /* 0x000fe40000011629 */
[----:B------:R-:W-:Y:S01]  /*56e0*/  ISETP.NE.AND P6, PT, R2, 0x1, PT ;  /* 0x000000010200780c */ /* 0x000fe20003fc5270 */
[----:B------:R-:W-:Y:S01]  /*56f0*/  IMAD.HI.U32 R44, R13, R16, RZ ;  /* 0x000000100d2c7227 */ /* 0x000fe200078e00ff */
[----:B------:R-:W-:Y:S02]  /*5700*/  SHF.R.U32.HI R42, RZ, R17, R42 ;  /* 0x00000011ff2a7219 */ /* 0x000fe4000001162a */
[----:B------:R-:W-:Y:S01]  /*5710*/  SEL R3, R28, R41, !P0 ;  /* 0x000000291c037207 */ /* 0x000fe20004000000 */
[C---:B------:R-:W-:Y:S01]  /*5720*/  IMAD.HI.U32 R41, R8.reuse, R7, RZ ;  /* 0x0000000708297227 */ /* 0x040fe200078e00ff */
[----:B------:R-:W-:Y:S02]  /*5730*/  SEL R11, R29, R42, !P6 ;  /* 0x0000002a1d0b7207 */ /* 0x000fe40007000000 */
[----:B------:R-:W-:Y:S01]  /*5740*/  SHF.R.U32.HI R44, RZ, R17, R44 ;  /* 0x00000011ff2c7219 */ /* 0x000fe2000001162c */
[----:B------:R-:W-:Y:S01]  /*5750*/  IMAD.HI.U32 R46, R3, R4, RZ ;  /* 0x00000004032e7227 */ /* 0x000fe200078e00ff */
[----:B------:R-:W-:Y:S03]  /*5760*/  SHF.R.U32.HI R41, RZ, R24, R41 ;  /* 0x00000018ff297219 */ /* 0x000fe60000011629 */
[----:B------:R-:W-:Y:S01]  /*5770*/  IMAD.HI.U32 R42, R11, R4, RZ ;  /* 0x000000040b2a7227 */ /* 0x000fe200078e00ff */
[----:B------:R-:W-:Y:S02]  /*5780*/  @P2 SHF.R.U32.HI R3, RZ, R5, R46 ;  /* 0x00000005ff032219 */ /* 0x000fe4000001162e */
[----:B------:R-:W-:Y:S02]  /*5790*/  SEL R9, R8, R41, !P0 ;  /* 0x0000002908097207 */ /* 0x000fe40004000000 */
[----:B------:R-:W-:Y:S01]  /*57a0*/  @P2 SHF.R.U32.HI R11, RZ, R5, R42 ;  /* 0x00000005ff0b2219 */ /* 0x000fe2000001162a */
[C---:B------:R-:W-:Y:S01]  /*57b0*/  IMAD R10, R26.reuse, R3, RZ ;  /* 0x000000031a0a7224 */ /* 0x040fe200078e02ff */
[----:B------:R-:W-:Y:S01]  /*57c0*/  SEL R3, R13, R44, !P6 ;  /* 0x0000002c0d037207 */ /* 0x000fe20007000000 */
[C---:B------:R-:W-:Y:S03]  /*57d0*/  IMAD.HI.U32 R14, R9.reuse, R4, RZ ;  /* 0x00000004090e7227 */ /* 0x040fe600078e00ff */
[----:B------:R-:W-:Y:S01]  /*57e0*/  ISETP.GE.AND P0, PT, R9, R10, PT ;  /* 0x0000000a0900720c */ /* 0x000fe20003f06270 */
[C---:B------:R-:W-:Y:S01]  /*57f0*/  IMAD R12, R26.reuse, R11, RZ ;  /* 0x0000000b1a0c7224 */ /* 0x040fe200078e02ff */
[-C--:B------:R-:W-:Y:S04]  /*5800*/  SHF.R.U32.HI R14, RZ, R5.reuse, R14 ;  /* 0x00000005ff0e7219 */ /* 0x080fe8000001160e */
[----:B------:R-:W-:Y:S02]  /*5810*/  ISETP.GE.OR P0, PT, R3, R12, P0 ;  /* 0x0000000c0300720c */ /* 0x000fe40000706670 */
[----:B------:R-:W-:Y:S05]  /*5820*/  SEL R15, R9, R14, !P2 ;  /* 0x0000000e090f7207 */ /* 0x000fea0005000000 */
[----:B------:R-:W-:Y:S04]  /*5830*/  IMAD.MOV R14, RZ, RZ, -R15 ;  /* 0x000000ffff0e7224 */ /* 0x000fe800078e0a0f */
[----:B------:R-:W-:Y:S02]  /*5840*/  IMAD R14, R26, R14, R9 ;  /* 0x0000000e1a0e7224 */ /* 0x000fe400078e0209 */
[C---:B------:R-:W-:Y:S05]  /*5850*/  @!P0 IMAD.HI.U32 R10, R3.reuse, R4, RZ ;  /* 0x00000004030a8227 */ /* 0x040fea00078e00ff */
[----:B------:R-:W-:Y:S04]  /*5860*/  @!P0 SHF.R.U32.HI R10, RZ, R5, R10 ;  /* 0x00000005ff0a8219 */ /* 0x000fe8000001160a */
[----:B------:R-:W-:Y:S01]  /*5870*/  @!P0 SEL R0, R3, R10, !P2 ;  /* 0x0000000a03008207 */ /* 0x000fe20005000000 */
[----:B------:R-:W-:Y:S03]  /*5880*/  IMAD.MOV R10, RZ, RZ, -R3 ;  /* 0x000000ffff0a7224 */ /* 0x000fe600078e0a03 */
[----:B------:R-:W-:Y:S01]  /*5890*/  @!P0 IADD3 R15, PT, PT, R15, -R0, RZ ;  /* 0x800000000f0f8210 */ /* 0x000fe20007ffe0ff */
[----:B------:R-:W-:Y:S01]  /*58a0*/  @!P0 IMAD R0, R11, R14, R0 ;  /* 0x0000000e0b008224 */ /* 0x000fe200078e0200 */
[----:B------:R-:W-:Y:S01]  /*58b0*/  IADD3 R11, PT, PT, -R9, RZ, RZ ;  /* 0x000000ff090b7210 */ /* 0x000fe20007ffe1ff */
[----:B------:R-:W-:Y:S02]  /*58c0*/  IMAD R13, R2, R10, R13 ;  /* 0x0000000a020d7224 */ /* 0x000fe400078e020d */
[----:B------:R-:W-:Y:S02]  /*58d0*/  @!P0 IMAD R9, R15, R26, R3 ;  /* 0x0000001a0f098224 */ /* 0x000fe400078e0203 */
[----:B------:R-:W-:Y:S02]  /*58e0*/  @!P0 IMAD.MOV.U32 R3, RZ, RZ, R0 ;  /* 0x000000ffff038224 */ /* 0x000fe400078e0000 */
[----:B------:R-:W-:Y:S02]  /*58f0*/  IMAD R8, R6, R11, R8 ;  /* 0x0000000b06087224 */ /* 0x000fe400078e0208 */
[----:B------:R-:W-:Y:S02]  /*5900*/  IMAD R13, R3, R2, R13 ;  /* 0x00000002030d7224 */ /* 0x000fe400078e020d */
[----:B------:R-:W-:Y:S02]  /*5910*/  IMAD R8, R9, R6, R8 ;  /* 0x0000000609087224 */ /* 0x000fe400078e0208 */
.L_x_91:
[----:B------:R-:W-:Y:S05]  /*5920*/  BRA.U UP2, `(.L_x_92) ;  /* 0x0000000102107547 */ /* 0x000fea000b800000 */
[----:B------:R-:W-:Y:S04]  /*5930*/  MOV R0, UR18 ;  /* 0x0000001200007c02 */ /* 0x000fe80008000f00 */
[----:B------:R-:W-:Y:S04]  /*5940*/  SHF.L.U32 R3, R0, 0x1f, RZ ;  /* 0x0000001f00037819 */ /* 0x000fe800000006ff */
[----:B------:R-:W2:Y:S02]  /*5950*/  SYNCS.PHASECHK.TRANS64.TRYWAIT P0, [UR17+0x1d8], R3 ;  /* 0x0001d803ff0075a7 */ /* 0x000ea40008001111 */
[----:B--2---:R-:W-:Y:S05]  /*5960*/  @!P0 BRA `(.L_x_93) ;  /* 0x0000004000688947 */ /* 0x004fea0003800000 */
.L_x_92:
[----:B------:R-:W-:Y:S01]  /*5970*/  R2UR UR8, R38 ;  /* 0x00000000260872ca */ /* 0x000fe200000e0000 */
[----:B------:R-:W-:Y:S01]  /*5980*/  @!P4 VIADD R39, R39, 0x1 ;  /* 0x000000012727c836 */ /* 0x000fe20000000000 */
[----:B------:R-:W-:Y:S01]  /*5990*/  ISETP.NE.AND P0, PT, R25, RZ, PT ;  /* 0x000000ff1900720c */ /* 0x000fe20003f05270 */
[----:B--2---:R-:W-:Y:S01]  /*59a0*/  IMAD.MOV R0, RZ, RZ, -R34 ;  /* 0x000000ffff007224 */ /* 0x004fe200078e0a22 */
[----:B------:R-:W-:Y:S01]  /*59b0*/  R2UR UR11, R19 ;  /* 0x00000000130b72ca */ /* 0x000fe200000e0000 */
[----:B------:R-:W-:Y:S01]  /*59c0*/  @P5 VIADD R39, R39, 0x1 ;  /* 0x0000000127275836 */ /* 0x000fe20000000000 */
[----:B------:R-:W-:Y:S01]  /*59d0*/  R2UR UR12, R34 ;  /* 0x00000000220c72ca */ /* 0x000fe200000e0000 */
[----:B------:R-:W-:Y:S01]  /*59e0*/  IMAD R18, R33, R0, R18 ;  /* 0x0000000021127224 */ /* 0x000fe200078e0212 */
[----:B------:R-:W-:Y:S01]  /*59f0*/  R2UR UR13, R32 ;  /* 0x00000000200d72ca */ /* 0x000fe200000e0000 */
[----:B------:R-:W-:Y:S01]  /*5a00*/  IMAD.MOV R3, RZ, RZ, -R32 ;  /* 0x000000ffff037224 */ /* 0x000fe200078e0a20 */
[----:B------:R-:W-:Y:S02]  /*5a10*/  R2UR UR14, R39 ;  /* 0x00000000270e72ca */ /* 0x000fe400000e0000 */
[----:B------:R-:W-:Y:S01]  /*5a20*/  R2UR UR19, R18 ;  /* 0x00000000121372ca */ /* 0x000fe200000e0000 */
[----:B------:R-:W-:Y:S01]  /*5a30*/  UISETP.GE.AND UP3, UPT, UR8, URZ, UPT ;  /* 0x000000ff0800728c */ /* 0x000fe2000bf66270 */
[----:B------:R-:W-:Y:S01]  /*5a40*/  R2UR UR9, R3 ;  /* 0x00000000030972ca */ /* 0x000fe200000e0000 */
[----:B------:R-:W-:Y:S01]  /*5a50*/  VOTEU.ALL UP2, P0 ;  /* 0x0000000000ff7886 */ /* 0x000fe20000040000 */
[----:B------:R-:W-:Y:S01]  /*5a60*/  ISETP.NE.U32.AND P2, PT, RZ, UR4, PT ;  /* 0x00000004ff007c0c */ /* 0x000fe2000bf45070 */
[----:B------:R-:W-:Y:S03]  /*5a70*/  USHF.L.U32 UR11, UR11, 0x6, URZ ;  /* 0x000000060b0b7899 */ /* 0x000fe600080006ff */
[----:B------:R-:W-:Y:S04]  /*5a80*/  ISETP.NE.AND.EX P2, PT, RZ, UR5, PT, P2 ;  /* 0x00000005ff007c0c */ /* 0x000fe8000bf45320 */
[----:B------:R-:W-:Y:S02]  /*5a90*/  @!UP3 UIADD3 UR14, UPT, UPT, -UR14, URZ, URZ ;  /* 0x000000ff0e0eb290 */ /* 0x000fe4000fffe1ff */
[----:B------:R-:W-:Y:S02]  /*5aa0*/  @!UP2 ULOP3.LUT UR14, URZ, UR7, URZ, 0x33, !UPT ;  /* 0x00000007ff0ea292 */ /* 0x000fe4000f8e33ff */
[----:B------:R-:W-:Y:S02]  /*5ab0*/  USHF.L.U32 UR19, UR19, 0x6, URZ ;  /* 0x0000000613137899 */ /* 0x000fe400080006ff */
[----:B------:R-:W-:Y:S02]  /*5ac0*/  UIMAD UR12, UR15, UR9, UR12 ;  /* 0x000000090f0c72a4 */ /* 0x000fe4000f8e020c */
[----:B------:R-:W-:Y:S05]  /*5ad0*/  IMAD R0, RZ, RZ, -UR14 ;  /* 0x8000000eff007e24 */ /* 0x000fea000f8e02ff */
[----:B------:R-:W-:Y:S11]  /*5ae0*/  R2UR UR8, R0 ;  /* 0x00000000000872ca */ /* 0x000ff600000e0000 */
[----:B------:R-:W-:Y:S02]  /*5af0*/  @!UPT UIADD3 URZ, UPT, UPT, URZ, URZ, URZ ;  /* 0x000000fffffff290 */ /* 0x000fe4000fffe0ff */
[----:B------:R-:W-:Y:S01]  /*5b00*/  UIMAD UR13, UR6, UR8, UR13 ;  /* 0x00000008060d72a4 */ /* 0x000fe2000f8e020d */
[----:B------:R-:W-:Y:S11]  /*5b10*/  BRA.U !UP4, `(.L_x_94) ;  /* 0x000000010c347547 */ /* 0x000ff6000b800000 */
[----:B------:R-:W-:Y:S01]  /*5b20*/  UPLOP3.LUT UP0, UPT, UPT, UPT, UP1, 0x80, 0x8 ;  /* 0x000000000008789c */ /* 0x000fe20003f0f010 */
[----:B------:R-:W-:Y:S02]  /*5b30*/  HFMA2 R0, -RZ, RZ, 0, 5.9604644775390625e-08 ;  /* 0x00000001ff007431 */ /* 0x000fe400000001ff */
[----:B------:R-:W-:Y:S03]  /*5b40*/  IMAD.MOV.U32 R59, RZ, RZ, 0x1 ;  /* 0x00000001ff3b7424 */ /* 0x000fe600078e00ff */
[----:B------:R-:W-:Y:S05]  /*5b50*/  PLOP3.LUT P0, PT, PT, PT, UP0, 0x80, 0x8 ;  /* 0x000000000008781c */ /* 0x000fea0003f0f008 */
[----:B------:R-:W2:Y:S01]  /*5b60*/  @UP0 LDCU.64 UR22, c[0x0][0x988] ;  /* 0x00013100ff1607ac */ /* 0x000ea20008000a00 */
[----:B------:R-:W-:Y:S07]  /*5b70*/  @UP0 UIMAD UR8, UR47, UR4, URZ ;  /* 0x000000042f0802a4 */ /* 0x000fee000f8e02ff */
[----:B------:R-:W-:Y:S01]  /*5b80*/  @!P0 PRMT R59, R0, 0x7610, R59 ;  /* 0x00007610003b8816 */ /* 0x000fe2000000003b */
[----:B--2---:R-:W-:Y:S03]  /*5b90*/  @UP0 UIMAD.WIDE UR22, UR8, 0x4, UR22 ;  /* 0x00000004081608a5 */ /* 0x004fe6000f8e0216 */
[----:B------:R-:W2:Y:S03]  /*5ba0*/  @!UP0 LDCU UR8, c[0x0][0x980] ;  /* 0x00013000ff0887ac */ /* 0x000ea60008000800 */
[----:B------:R-:W-:Y:S01]  /*5bb0*/  IMAD.U32 R10, RZ, RZ, UR22 ;  /* 0x00000016ff0a7e24 */ /* 0x000fe2000f8e00ff */
[----:B------:R-:W-:Y:S05]  /*5bc0*/  MOV R11, UR23 ;  /* 0x00000017000b7c02 */ /* 0x000fea0008000f00 */
[----:B------:R3:W5:Y:S02]  /*5bd0*/  @P0 LDG.E R35, desc[UR48][R10.64] ;  /* 0x000000300a230981 */ /* 0x000764000c1e1900 */
[----:B--23--:R-:W-:Y:S07]  /*5be0*/  @!P0 IMAD.U32 R35, RZ, RZ, UR8 ;  /* 0x00000008ff238e24 */ /* 0x00cfee000f8e00ff */
.L_x_94:
[----:B-----5:R-:W-:Y:S01]  /*5bf0*/  @!P2 FSETP.EQ.AND P0, PT, R35, RZ, PT ;  /* 0x000000ff2300a20b */ /* 0x020fe20003f02000 */
[----:B------:R-:W-:Y:S01]  /*5c00*/  @!UPT UIADD3 URZ, UPT, UPT, URZ, URZ, URZ ;  /* 0x000000fffffff290 */ /* 0x000fe2000fffe0ff */
[----:B------:R-:W-:Y:S11]  /*5c10*/  @!P2 BRA `(.L_x_95) ;  /* 0x000000000014a947 */ /* 0x000ff60003800000 */
[----:B------:R-:W-:Y:S02]  /*5c20*/  LOP3.LUT P2, RZ, R59, 0xff, RZ, 0xc0, !PT ;  /* 0x000000ff3bff7812 */ /* 0x000fe4000784c0ff */
[----:B------:R-:W-:Y:S04]  /*5c30*/  PLOP3.LUT P0, PT, PT, PT, UP0, 0x80, 0x8 ;  /* 0x000000000008781c */ /* 0x000fe80003f0f008 */
[----:B------:R-:W-:Y:S07]  /*5c40*/  PLOP3.LUT P0, PT, P0, PT, PT, 0x8, 0x80 ;  /* 0x000000000080781c */ /* 0x000fee000070e170 */
[----:B------:R-:W-:Y:S11]  /*5c50*/  @P2 FSETP.EQ.AND P0, PT, R35, RZ, PT ;  /* 0x000000ff2300220b */ /* 0x000ff60003f02000 */
[----:B------:R-:W-:Y:S02]  /*5c60*/  @!UPT UIADD3 URZ, UPT, UPT, URZ, URZ, URZ ;  /* 0x000000fffffff290 */ /* 0x000fe4000fffe0ff */
.L_x_95:
[----:B------:R-:W-:Y:S01]  /*5c70*/  ULEA UR22, UR20, UR17, 0x3 ;  /* 0x0000001114167291 */ /* 0x000fe2000f8e18ff */
[----:B------:R-:W-:Y:S02]  /*5c80*/  SHF.L.U32 R3, R40, 0x1f, RZ ;  /* 0x0000001f28037819 */ /* 0x000fe400000006ff */
[----:B------:R-:W-:Y:S04]  /*5c90*/  ELECT P4, URZ, PT ;  /* 0x0000000000ff782f */ /* 0x000fe80003880000 */
[----:B------:R-:W-:Y:S02]  /*5ca0*/  PLOP3.LUT P4, PT, P0, P4, PT, 0xf2, 0x2f ;  /* 0x00000000002f781c */ /* 0x000fe40000789e72 */
[----:B------:R-:W2:Y:S11]  /*5cb0*/  SYNCS.PHASECHK.TRANS64.TRYWAIT P2, [UR22+0x1b8], R3 ;  /* 0x0001b803ff0075a7 */ /* 0x000eb60008041116 */
[----:B----4-:R-:W-:Y:S05]  /*5cc0*/  @!P4 IADD3 R18, P0, PT, R36, 0x680, RZ ;  /* 0x000006802412c810 */ /* 0x010fea0007f1e0ff */
[----:B------:R-:W-:Y:S01]  /*5cd0*/  @!P4 IMAD.X R12, RZ, RZ, R37, P0 ;  /* 0x000000ffff0cc224 */ /* 0x000fe200000e0625 */
[----:B--2---:R-:W-:Y:S07]  /*5ce0*/  @!P2 BRA `(.L_x_96) ;  /* 0x0000003c00a0a947 */ /* 0x004fee0003800000 */
.L_x_208:
[----:B------:R-:W3:Y:S01]  /*5cf0*/  LDC.64 R14, c[0x0][0xc10] ;  /* 0x00030400ff0e7b82 */ /* 0x000ee20000000a00 */
[----:B------:R-:W-:Y:S01]  /*5d00*/  @!P4 R2UR UR8, R12 ;  /* 0x000000000c08c2ca */ /* 0x000fe200000e0000 */
[----:B------:R-:W-:Y:S01]  /*5d10*/  VOTEU.ALL UP3, P4 ;  /* 0x0000000000ff7886 */ /* 0x000fe20002060000 */
[----:B------:R-:W-:Y:S01]  /*5d20*/  @!P4 R2UR UR10, R18 ;  /* 0x00000000120ac2ca */ /* 0x000fe200000e0000 */
[----:B------:R-:W-:Y:S04]  /*5d30*/  UIADD3 UR9, UPT, UPT, UR22, 0x1a0, URZ ;  /* 0x000001a016097890 */ /* 0x000fe8000fffe0ff */
[----:B------:R-:W4:Y:S01]  /*5d40*/  LDC.64 R10, c[0x0][0xc18] ;  /* 0x00030600ff0a7b82 */ /* 0x000f220000000a00 */
[----:B------:R-:W-:Y:S01]  /*5d50*/  VOTEU.ALL UP2, P4 ;  /* 0x0000000000ff7886 */ /* 0x000fe20002040000 */
[----:B------:R-:W-:Y:S01]  /*5d60*/  UMOV UR24, 0x0 ;  /* 0x0000000000187882 */ /* 0x000fe20000000000 */
[----:B------:R-:W-:Y:S01]  /*5d70*/  UMOV UR25, 0x10000000 ;  /* 0x1000000000197882 */ /* 0x000fe20000000000 */
[----:B------:R-:W-:Y:S04]  /*5d80*/  UIADD3 UR21, UPT, UPT, UR20, 0x1, URZ ;  /* 0x0000000114157890 */ /* 0x000fe8000fffe0ff */
[----:B--2---:R-:W2:Y:S01]  /*5d90*/  @!P1 LDC R0, c[0x0][0xc20] ;  /* 0x00030800ff009b82 */ /* 0x004ea20000000800 */
[----:B------:R-:W-:Y:S01]  /*5da0*/  UPRMT UR23, UR46, 0x654, UR9 ;  /* 0x000006542e177896 */ /* 0x000fe20008000009 */
[----:B------:R-:W-:Y:S01]  /*5db0*/  IMAD.U32 R19, RZ, RZ, UR8 ;  /* 0x00000008ff137e24 */ /* 0x000fe2000f8e00ff */
[----:B------:R-:W-:Y:S05]  /*5dc0*/  @!UP3 ULEA UR8, UR20, UR17, 0xc ;  /* 0x000000111408b291 */ /* 0x000fea000f8e60ff */
[----:B------:R-:W5:Y:S01]  /*5dd0*/  @!P1 LDC R3, c[0x0][0xc0c] ;  /* 0x00030300ff039b82 */ /* 0x000f620000000800 */
[----:B------:R-:W-:Y:S01]  /*5de0*/  IMAD.U32 R18, RZ, RZ, UR10 ;  /* 0x0000000aff127e24 */ /* 0x000fe2000f8e00ff */
[----:B------:R-:W-:Y:S01]  /*5df0*/  @!UP2 UMOV UR10, UR19 ;  /* 0x00000013000aac82 */ /* 0x000fe20008000000 */
[----:B------:R-:W-:Y:S01]  /*5e00*/  @!P4 R2UR UR27, R19 ;  /* 0x00000000131bc2ca */ /* 0x000fe200000e0000 */
[----:B------:R-:W-:Y:S02]  /*5e10*/  @!UP3 UIADD3 UR8, UPT, UPT, UR8, 0x400, URZ ;  /* 0x000004000808b890 */ /* 0x000fe4000fffe0ff */
[----:B------:R-:W-:Y:S01]  /*5e20*/  @!P4 R2UR UR26, R18 ;  /* 0x00000000121ac2ca */ /* 0x000fe200000e0000 */
[----:B------:R-:W-:Y:S01]  /*5e30*/  @!P4 IMAD.MOV.U32 R18, RZ, RZ, 0x1000 ;  /* 0x00001000ff12c424 */ /* 0x000fe200078e00ff */
[----:B------:R-:W-:Y:S04]  /*5e40*/  UISETP.NE.AND UP5, UPT, UR21, 0x3, UPT ;  /* 0x000000031500788c */ /* 0x000fe8000bfa5270 */
[----:B------:R-:W-:Y:S02]  /*5e50*/  USEL UR28, URZ, 0x1, UP5 ;  /* 0x00000001ff1c7887 */ /* 0x000fe4000a800000 */
[----:B------:R-:W-:Y:S04]  /*5e60*/  USEL UR21, UR21, URZ, UP5 ;  /* 0x000000ff15157287 */ /* 0x000fe8000a800000 */
[----:B------:R-:W-:Y:S01]  /*5e70*/  ULEA UR20, UR21, UR17, 0x3 ;  /* 0x0000001115147291 */ /* 0x000fe2000f8e18ff */
[----:B------:R1:W-:Y:S01]  /*5e80*/  @!UP2 UTMALDG.5D [UR8], [UR26], desc[UR24] ;  /* 0x000018081a00a5b4 */ /* 0x0003e20008021000 */
[----:B------:R1:W-:Y:S01]  /*5e90*/  @!P4 SYNCS.ARRIVE.TRANS64.RED.A0TR RZ, [UR22+0x1a0], R18 ;  /* 0x0001a012ffffc9a7 */ /* 0x0003e20008300416 */
[----:B------:R-:W-:Y:S02]  /*5ea0*/  LOP3.LUT R40, R40, UR28, RZ, 0x3c, !PT ;  /* 0x0000001c28287c12 */ /* 0x000fe4000f8e3cff */
[----:B-----5:R-:W-:Y:S01]  /*5eb0*/  @!P1 ISETP.NE.AND P2, PT, R3, 0x1, PT ;  /* 0x000000010300980c */ /* 0x020fe20003f45270 */
[C---:B---3--:R-:W-:Y:S01]  /*5ec0*/  @!P1 IMAD.HI.U32 R14, R13.reuse, R14, RZ ;  /* 0x0000000e0d0e9227 */ /* 0x048fe200078e00ff */
[----:B------:R-:W-:Y:S02]  /*5ed0*/  SHF.L.U32 R12, R40, 0x1f, RZ ;  /* 0x0000001f280c7819 */ /* 0x000fe400000006ff */
[----:B----4-:R-:W-:Y:S01]  /*5ee0*/  @!P1 ISETP.NE.AND P0, PT, R10, 0x1, PT ;  /* 0x000000010a00980c */ /* 0x010fe20003f05270 */
[C---:B------:R-:W-:Y:S01]  /*5ef0*/  @!P1 IMAD.HI.U32 R11, R8.reuse, R11, RZ ;  /* 0x0000000b080b9227 */ /* 0x040fe200078e00ff */
[----:B------:R-:W-:Y:S04]  /*5f00*/  @!P1 SHF.R.U32.HI R14, RZ, R15, R14 ;  /* 0x0000000fff0e9219 */ /* 0x000fe8000001160e */
[----:B--2---:R-:W-:Y:S01]  /*5f10*/  @!P1 SHF.R.U32.HI R9, RZ, R0, R11 ;  /* 0x00000000ff099219 */ /* 0x004fe2000001160b */
[----:B------:R-:W-:Y:S01]  /*5f20*/  SYNCS.ARRIVE.TRANS64.RED.A1T0 RZ, [UR23], RZ ;  /* 0x000000ffffff79a7 */ /* 0x000fe20008100417 */
[----:B------:R-:W-:Y:S02]  /*5f30*/  @!P1 SEL R14, R13, R14, !P2 ;  /* 0x0000000e0d0e9207 */ /* 0x000fe40005000000 */
[----:B------:R-:W-:Y:S02]  /*5f40*/  @!P1 SEL R9, R8, R9, !P0 ;  /* 0x0000000908099207 */ /* 0x000fe40004000000 */
[----:B-1----:R-:W-:Y:S01]  /*5f50*/  @P3 SHF.R.U32.HI R18, RZ, 0x10, R21 ;  /* 0x00000010ff123819 */ /* 0x002fe20000011615 */
[----:B------:R-:W1:Y:S02]  /*5f60*/  SYNCS.PHASECHK.TRANS64.TRYWAIT P5, [UR20+0x1b8], R12 ;  /* 0x0001b80cff0075a7 */ /* 0x000e6400080a1114 */
[----:B------:R-:W-:Y:S02]  /*5f70*/  @!P1 IMAD.IADD R0, R9, 0x1, -R14 ;  /* 0x0000000109009824 */ /* 0x000fe400078e0a0e */
[----:B------:R-:W-:Y:S01]  /*5f80*/  @!P1 IMAD.IADD R9, R14, 0x1, -R9 ;  /* 0x000000010e099824 */ /* 0x000fe200078e0a09 */
[----:B------:R-:W-:Y:S01]  /*5f90*/  @P3 R2UR UR47, R18 ;  /* 0x00000000122f32ca */ /* 0x000fe200000e0000 */
[----:B------:R-:W-:Y:S02]  /*5fa0*/  @!P1 IMAD R13, R0, R3, R13 ;  /* 0x00000003000d9224 */ /* 0x000fe400078e020d */
[----:B------:R-:W-:Y:S01]  /*5fb0*/  @!P1 IMAD R8, R9, R10, R8 ;  /* 0x0000000a09089224 */ /* 0x000fe200078e0208 */
[----:B-1----:R-:W-:Y:S11]  /*5fc0*/  @!P5 BRA `(.L_x_97) ;  /* 0x0000003c0000d947 */ /* 0x002ff60003800000 */
.L_x_210:
[----:B-1----:R-:W-:Y:S01]  /*5fd0*/  @!P4 IADD3 R3, P0, PT, R36, 0x680, RZ ;  /* 0x000006802403c810 */ /* 0x002fe20007f1e0ff */
[----:B------:R-:W-:Y:S01]  /*5fe0*/  VOTEU.ALL UP3, P4 ;  /* 0x0000000000ff7886 */ /* 0x000fe20002060000 */
[----:B------:R-:W-:Y:S01]  /*5ff0*/  VOTEU.ALL UP2, P4 ;  /* 0x0000000000ff7886 */ /* 0x000fe20002040000 */
[----:B------:R-:W-:Y:S01]  /*6000*/  UMOV UR24, 0x0 ;  /* 0x0000000000187882 */ /* 0x000fe20000000000 */
[----:B------:R-:W-:Y:S01]  /*6010*/  @!P4 R2UR UR9, R3 ;  /* 0x000000000309c2ca */ /* 0x000fe200000e0000 */
[----:B------:R-:W-:Y:S01]  /*6020*/  @!P4 IMAD.X R0, RZ, RZ, R37, P0 ;  /* 0x000000ffff00c224 */ /* 0x000fe200000e0625 */
[----:B------:R-:W-:Y:S01]  /*6030*/  @!UP3 UIADD3 UR10, UPT, UPT, UR19, 0x20, URZ ;  /* 0x00000020130ab890 */ /* 0x000fe2000fffe0ff */
[----:B------:R-:W-:Y:S01]  /*6040*/  LOP3.LUT P0, RZ, R22, 0x1, RZ, 0xc0, !PT ;  /* 0x0000000116ff7812 */ /* 0x000fe2000780c0ff */
[----:B------:R-:W-:Y:S01]  /*6050*/  UMOV UR25, 0x10000000 ;  /* 0x1000000000197882 */ /* 0x000fe20000000000 */
[----:B------:R-:W-:Y:S01]  /*6060*/  LOP3.LUT R31, R31, 0x1, RZ, 0x3c, !PT ;  /* 0x000000011f1f7812 */ /* 0x000fe200078e3cff */
[----:B------:R-:W-:Y:S01]  /*6070*/  IMAD.IADD R18, R8, 0x1, R58 ;  /* 0x0000000108127824 */ /* 0x000fe200078e023a */
[----:B------:R-:W-:Y:S01]  /*6080*/  @!P4 R2UR UR8, R0 ;  /* 0x000000000008c2ca */ /* 0x000fe200000e0000 */
[----:B------:R-:W-:Y:S05]  /*6090*/  IMAD.IADD R19, R13, 0x1, R64 ;  /* 0x000000010d137824 */ /* 0x000fea00078e0240 */
[----:B------:R-:W-:Y:S01]  /*60a0*/  IMAD.U32 R10, RZ, RZ, UR9 ;  /* 0x00000009ff0a7e24 */ /* 0x000fe2000f8e00ff */
[----:B------:R-:W-:Y:S04]  /*60b0*/  UIADD3 UR9, UPT, UPT, UR20, 0x1a0, URZ ;  /* 0x000001a014097890 */ /* 0x000fe8000fffe0ff */
[----:B------:R-:W-:Y:S01]  /*60c0*/  @!P4 R2UR UR22, R10 ;  /* 0x000000000a16c2ca */ /* 0x000fe200000e0000 */
[----:B------:R-:W-:Y:S01]  /*60d0*/  UPRMT UR19, UR46, 0x654, UR9 ;  /* 0x000006542e137896 */ /* 0x000fe20008000009 */
[----:B------:R-:W-:Y:S01]  /*60e0*/  IMAD.U32 R11, RZ, RZ, UR8 ;  /* 0x00000008ff0b7e24 */ /* 0x000fe2000f8e00ff */
[----:B------:R-:W-:Y:S04]  /*60f0*/  @!UP3 ULEA UR8, UR21, UR17, 0xc ;  /* 0x000000111508b291 */ /* 0x000fe8000f8e60ff */
[----:B------:R-:W-:Y:S01]  /*6100*/  @!P4 R2UR UR23, R11 ;  /* 0x000000000b17c2ca */ /* 0x000fe200000e0000 */
[----:B------:R-:W-:Y:S11]  /*6110*/  @!UP3 UIADD3 UR8, UPT, UPT, UR8, 0x400, URZ ;  /* 0x000004000808b890 */ /* 0x000ff6000fffe0ff */
[----:B------:R-:W-:Y:S01]  /*6120*/  @!UPT UIADD3 URZ, UPT, UPT, URZ, URZ, URZ ;  /* 0x000000fffffff290 */ /* 0x000fe2000fffe0ff */
[----:B------:R2:W-:Y:S01]  /*6130*/  @!UP2 UTMALDG.5D [UR8], [UR22], desc[UR24] ;  /* 0x000018081600a5b4 */ /* 0x0005e20008021000 */
[----:B------:R2:W-:Y:S01]  /*6140*/  @!P4 SYNCS.ARRIVE.TRANS64.RED.A0TR RZ, [UR20+0x1a0], R30 ;  /* 0x0001a01effffc9a7 */ /* 0x0005e20008300414 */
[----:B------:R-:W-:Y:S04]  /*6150*/  UIADD3 UR20, UPT, UPT, UR21, 0x1, URZ ;  /* 0x0000000115147890 */ /* 0x000fe8000fffe0ff */
[----:B------:R-:W-:Y:S04]  /*6160*/  UISETP.NE.AND UP2, UPT, UR20, 0x3, UPT ;  /* 0x000000031400788c */ /* 0x000fe8000bf45270 */
[----:B------:R-:W-:Y:S01]  /*6170*/  USEL UR20, UR20, URZ, UP2 ;  /* 0x000000ff14147287 */ /* 0x000fe20009000000 */
[----:B------:R-:W-:Y:S01]  /*6180*/  SYNCS.ARRIVE.TRANS64.RED.A1T0 RZ, [UR19], RZ ;  /* 0x000000ffffff79a7 */ /* 0x000fe20008100413 */
[----:B------:R-:W-:Y:S02]  /*6190*/  USEL UR19, URZ, 0x1, UP2 ;  /* 0x00000001ff137887 */ /* 0x000fe40009000000 */
[----:B------:R-:W-:Y:S04]  /*61a0*/  UPLOP3.LUT UP2, UPT, UPT, UPT, UPT, 0x80, 0x8 ;  /* 0x000000000008789c */ /* 0x000fe80003f4f070 */
[----:B------:R-:W-:Y:S01]  /*61b0*/  LOP3.LUT R40, R40, UR19, RZ, 0x3c, !PT ;  /* 0x0000001328287c12 */ /* 0x000fe2000f8e3cff */
[----:B------:R-:W-:Y:S06]  /*61c0*/  @P0 BRA `(.L_x_98) ;  /* 0xffffffec00e80947 */ /* 0x000fec000383ffff */
[----:B------:R-:W-:Y:S01]  /*61d0*/  UIADD3 UR17, UPT, UPT, UR17, 0x1b8, URZ ;  /* 0x000001b811117890 */ /* 0x000fe2000fffe0ff */
[----:B------:R-:W-:-:S03]  /*61e0*/  SHF.L.U32 R3, R40, 0x1f, RZ ;  /* 0x0000001f28037819 */ /* 0x000fc600000006ff */
[----:B------:R-:W-:-:S09]  /*61f0*/  ULEA UR4, UR20, UR17, 0x3 ;  /* 0x0000001114047291 */ /* 0x000fd2000f8e18ff */
[----:B------:R-:W1:Y:S02]  /*6200*/  SYNCS.PHASECHK.TRANS64.TRYWAIT P0, [UR4], R3 ;  /* 0x00000003ff0075a7 */ /* 0x000e640008001104 */
[----:B-1----:R-:W-:Y:S05]  /*6210*/  @!P0 BRA `(.L_x_99) ;  /* 0x0000003800848947 */ /* 0x002fea0003800000 */
.L_x_212:
        /* <DEDUP_REMOVED lines=9> */
.L_x_214:
        /* <DEDUP_REMOVED lines=8> */
.L_x_101:
[----:B-1----:R1:W3:Y:S02]  /*6330*/  SYNCS.PHASECHK.TRANS64.TRYWAIT P0, [R0+URZ], R3 ;  /* 0x00000003000075a7 */ /* 0x0022e400080011ff */
[----:B---3--:R-:W-:Y:S05]  /*6340*/  @!P0 NANOSLEEP.SYNCS 0x989680 ;  /* 0x009896800000895d */ /* 0x008fea0003900000 */
[----:B------:R-:W3:Y:S02]  /*6350*/  @!P0 SYNCS.PHASECHK.TRANS64 P0, [R0+URZ], R3 ;  /* 0x00000003000085a7 */ /* 0x000ee400080010ff */
[----:B--23--:R-:W-:Y:S05]  /*6360*/  @P0 EXIT ;  /* 0x000000000000094d */ /* 0x00cfea0003800000 */
[----:B------:R-:W-:Y:S05]  /*6370*/  BRA `(.L_x_101) ;  /* 0xfffffffc00ec7947 */ /* 0x000fea000383ffff */
.L_x_89:
[----:B------:R-:W-:-:S06]  /*6380*/  UISETP.GE.AND UP1, UPT, UR4, 0x4, UPT ;  /* 0x000000040400788c */ /* 0x000fcc000bf26270 */
[----:B------:R-:W-:-:S13]  /*6390*/  PLOP3.LUT P0, PT, PT, PT, UP1, 0x80, 0x8 ;  /* 0x000000000008781c */ /* 0x000fda0003f0f018 */
[----:B-1----:R-:W-:Y:S05]  /*63a0*/  @!P0 EXIT ;  /* 0x000000000000894d */ /* 0x002fea0003800000 */
[----:B------:R-:W-:Y:S01]  /*63b0*/  BAR.SYNC.DEFER_BLOCKING 0x6, 0xa0 ;  /* 0x0182800000007b1d */ /* 0x000fe20000010000 */
[C---:B------:R-:W-:Y:S01]  /*63c0*/  IMAD.SHL.U32 R9, R77.reuse, 0x20, RZ ;  /* 0x000000204d097824 */ /* 0x040fe200078e00ff */
[----:B------:R-:W-:Y:S01]  /*63d0*/  SHF.R.U32.HI R0, RZ, 0x1, R77 ;  /* 0x00000001ff007819 */ /* 0x000fe2000001164d */
[C---:B------:R-:W-:Y:S01]  /*63e0*/  IMAD.SHL.U32 R76, R77.reuse, 0x10, RZ ;  /* 0x000000104d4c7824 */ /* 0x040fe200078e00ff */
[C---:B------:R-:W-:Y:S01]  /*63f0*/  LOP3.LUT P0, RZ, R77.reuse, 0x4, RZ, 0xc0, !PT ;  /* 0x000000044dff7812 */ /* 0x040fe2000780c0ff */
[----:B------:R-:W-:Y:S01]  /*6400*/  IMAD.U32 R32, R77, 0x10000, RZ ;  /* 0x000100004d207824 */ /* 0x000fe200078e00ff */
[----:B------:R-:W-:Y:S02]  /*6410*/  UMOV UR51, 0x400 ;  /* 0x0000040000337882 */ /* 0x000fe40000000000 */
[----:B------:R-:W1:Y:S01]  /*6420*/  LDC R73, c[0x0][0x370] ;  /* 0x0000dc00ff497b82 */ /* 0x000e620000000800 */
[----:B------:R-:W-:Y:S01]  /*6430*/  ULEA UR51, UR46, UR51, 0x18 ;  /* 0x000000332e337291 */ /* 0x000fe2000f8ec0ff */
[----:B------:R-:W-:Y:S01]  /*6440*/  LOP3.LUT R5, R9, 0xc0, RZ, 0xc0, !PT ;  /* 0x000000c009057812 */ /* 0x000fe200078ec0ff */
[----:B------:R-:W-:Y:S01]  /*6450*/  IMAD.MOV.U32 R80, RZ, RZ, 0x10 ;  /* 0x00000010ff507424 */ /* 0x000fe200078e00ff */
[----:B------:R-:W-:Y:S01]  /*6460*/  LOP3.LUT R76, R76, 0x600, RZ, 0xc0, !PT ;  /* 0x000006004c4c7812 */ /* 0x000fe200078ec0ff */
[----:B------:R-:W-:Y:S01]  /*6470*/  IMAD.MOV.U32 R30, RZ, RZ, RZ ;  /* 0x000000ffff1e7224 */ /* 0x000fe200078e00ff */
[----:B------:R-:W-:Y:S01]  /*6480*/  LOP3.LUT R0, R5, 0x8, R0, 0xf8, !PT ;  /* 0x0000000805007812 */ /* 0x000fe200078ef800 */
[----:B------:R-:W-:Y:S01]  /*6490*/  IMAD.SHL.U32 R5, R77, 0x4, RZ ;  /* 0x000000044d057824 */ /* 0x000fe200078e00ff */
[----:B------:R-:W2:Y:S01]  /*64a0*/  LDC R28, c[0x0][0xc0c] ;  /* 0x00030300ff1c7b82 */ /* 0x000ea20000000800 */
[----:B------:R-:W-:-:S02]  /*64b0*/  LOP3.LUT R76, R76, 0x20, R9, 0xf8, !PT ;  /* 0x000000204c4c7812 */ /* 0x000fc400078ef809 */
[----:B------:R-:W-:Y:S02]  /*64c0*/  CS2R R74, SRZ ;  /* 0x00000000004a7805 */ /* 0x000fe4000001ff00 */
[----:B------:R-:W-:Y:S01]  /*64d0*/  LOP3.LUT R77, R77, 0x60, RZ, 0xc0, !PT ;  /* 0x000000604d4d7812 */ /* 0x000fe200078ec0ff */
[----:B------:R-:W3:Y:S01]  /*64e0*/  LDCU.64 UR60, c[0x0][0x348] ;  /* 0x00006900ff3c77ac */ /* 0x000ee20008000a00 */
[----:B------:R-:W-:Y:S02]  /*64f0*/  LOP3.LUT R5, R0, 0x18, R5, 0x78, !PT ;  /* 0x0000001800057812 */ /* 0x000fe400078e7805 */
[----:B------:R-:W-:Y:S01]  /*6500*/  SHF.R.S32.HI R0, RZ, 0x1f, R3 ;  /* 0x0000001fff007819 */ /* 0x000fe20000011403 */
[----:B------:R-:W4:Y:S01]  /*6510*/  LDC R67, c[0x0][0xc20] ;  /* 0x00030800ff437b82 */ /* 0x000f220000000800 */
[----:B------:R-:W3:Y:S01]  /*6520*/  LDS R6, [UR51+0x230] ;  /* 0x00023033ff067984 */ /* 0x000ee20008000800 */
[----:B------:R-:W-:Y:S01]  /*6530*/  LOP3.LUT R76, R76, 0x100, R9, 0xf8, !PT ;  /* 0x000001004c4c7812 */ /* 0x000fe200078ef809 */
[----:B------:R-:W-:Y:S01]  /*6540*/  UMOV UR56, 0x1 ;  /* 0x0000000100387882 */ /* 0x000fe20000000000 */
[----:B------:R-:W-:Y:S01]  /*6550*/  LEA.HI R79, R0, R3, RZ, 0x6 ;  /* 0x00000003004f7211 */ /* 0x000fe200078f30ff */
[----:B------:R-:W1:Y:S01]  /*6560*/  LDCU.64 UR36, c[0x0][0x988] ;  /* 0x00013100ff2477ac */ /* 0x000e620008000a00 */
[----:B------:R-:W-:-:S02]  /*6570*/  LOP3.LUT R76, R76, R5, RZ, 0xfc, !PT ;  /* 0x000000054c4c7212 */ /* 0x000fc400078efcff */
[----:B------:R-:W1:Y:S01]  /*6580*/  LDC R27, c[0x0][0xc30] ;  /* 0x00030c00ff1b7b82 */ /* 0x000e620000000800 */
[----:B------:R-:W-:Y:S01]  /*6590*/  LOP3.LUT R32, R32, 0x600000, RZ, 0xc0, !PT ;  /* 0x0060000020207812 */ /* 0x000fe200078ec0ff */
[----:B------:R-:W1:Y:S01]  /*65a0*/  LDCU.64 UR38, c[0x0][0x990] ;  /* 0x00013200ff2677ac */ /* 0x000e620008000a00 */
[----:B------:R-:W-:Y:S02]  /*65b0*/  SEL R80, R80, 0xfffffff0, !P0 ;  /* 0xfffffff050507807 */ /* 0x000fe40004000000 */
[----:B------:R-:W-:Y:S01]  /*65c0*/  SHF.R.S32.HI R79, RZ, 0x6, R79 ;  /* 0x00000006ff4f7819 */ /* 0x000fe2000001144f */
[----:B------:R-:W-:Y:S01]  /*65d0*/  UMOV UR58, URZ ;  /* 0x000000ff003a7c82 */ /* 0x000fe20008000000 */
[----:B------:R-:W-:Y:S01]  /*65e0*/  UIADD3 UR57, UPT, UPT, UR51, 0x400, URZ ;  /* 0x0000040033397890 */ /* 0x000fe2000fffe0ff */
[----:B------:R-:W1:Y:S01]  /*65f0*/  LDC R66, c[0x0][0x388] ;  /* 0x0000e200ff427b82 */ /* 0x000e620000000800 */
[----:B------:R-:W-:Y:S01]  /*6600*/  UMOV UR55, URZ ;  /* 0x000000ff00377c82 */ /* 0x000fe20008000000 */
[----:B------:R-:W-:-:S06]  /*6610*/  UMOV UR54, URZ ;  /* 0x000000ff00367c82 */ /* 0x000fcc0008000000 */
[----:B------:R-:W1:Y:S08]  /*6620*/  LDC R65, c[0x0][0x38c] ;  /* 0x0000e300ff417b82 */ /* 0x000e700000000800 */
[----:B------:R-:W1:Y:S08]  /*6630*/  LDC.64 R56, c[0x0][0xc10] ;  /* 0x00030400ff387b82 */ /* 0x000e700000000a00 */
[----:B------:R-:W1:Y:S01]  /*6640*/  LDC.64 R24, c[0x0][0xc18] ;  /* 0x00030600ff187b82 */ /* 0x000e620000000a00 */
[C---:B---3--:R-:W-:Y:S01]  /*6650*/  VIADD R7, R6.reuse, 0x40 ;  /* 0x0000004006077836 */ /* 0x048fe20000000000 */
[----:B------:R-:W-:-:S04]  /*6660*/  LOP3.LUT R6, R6, 0xffff, RZ, 0xc0, !PT ;  /* 0x0000ffff06067812 */ /* 0x000fc800078ec0ff */
[----:B------:R-:W-:Y:S02]  /*6670*/  LOP3.LUT R7, R7, 0xffff, RZ, 0xc0, !PT ;  /* 0x0000ffff07077812 */ /* 0x000fe400078ec0ff */
[----:B------:R-:W3:Y:S03]  /*6680*/  LDC.64 R22, c[0x0][0xc28] ;  /* 0x00030a00ff167b82 */ /* 0x000ee60000000a00 */
[----:B------:R1:W-:Y:S05]  /*6690*/  STL.64 [R1], R6 ;  /* 0x0000000601007387 */ /* 0x0003ea0000100a00 */
[----:B------:R-:W1:Y:S08]  /*66a0*/  LDC.64 R54, c[0x0][0x9b0] ;  /* 0x00026c00ff367b82 */ /* 0x000e700000000a00 */
[----:B------:R-:W1:Y:S08]  /*66b0*/  LDC.64 R52, c[0x0][0x9a8] ;  /* 0x00026a00ff347b82 */ /* 0x000e700000000a00 */
[----:B--2-4-:R-:W1:Y:S02]  /*66c0*/  LDC R72, c[0x0][0x374] ;  /* 0x0000dd00ff487b82 */ /* 0x014e640000000800 */
.L_x_132:
[----:B------:R-:W-:Y:S04]  /*66d0*/  SHF.L.U32 R3, R74, 0x1f, RZ ;  /* 0x0000001f4a037819 */ /* 0x000fe800000006ff */
[----:B------:R-:W2:Y:S02]  /*66e0*/  SYNCS.PHASECHK.TRANS64.TRYWAIT P0, [UR51+0x1e0], R3 ;  /* 0x0001e003ff0075a7 */ /* 0x000ea40008001133 */
[----:B-12---:R-:W-:Y:S05]  /*66f0*/  @!P0 BRA `(.L_x_102) ;  /* 0x00000034007c8947 */ /* 0x006fea0003800000 */
.L_x_216:
[----:B------:R-:W4:Y:S01]  /*6700*/  LDS.128 R60, [UR51+0x220] ;  /* 0x00022033ff3c7984 */ /* 0x000f220008000c00 */
[----:B------:R-:W-:Y:S01]  /*6710*/  UIADD3 UR4, UPT, UPT, UR51, 0x1e8, URZ ;  /* 0x000001e833047890 */ /* 0x000fe2000fffe0ff */
[----:B--2---:R-:W-:Y:S01]  /*6720*/  IMAD R0, R30, 0x4, R1 ;  /* 0x000000041e007824 */ /* 0x004fe200078e0201 */
[-C--:B------:R-:W-:Y:S02]  /*6730*/  IABS R8, R79.reuse ;  /* 0x0000004f00087213 */ /* 0x080fe40000000000 */
[----:B------:R-:W-:Y:S01]  /*6740*/  UPRMT UR4, URZ, 0x654, UR4 ;  /* 0x00000654ff047896 */ /* 0x000fe20008000004 */
[----:B-1----:R-:W-:Y:S01]  /*6750*/  IABS R4, R66 ;  /* 0x0000004200047213 */ /* 0x002fe20000000000 */
[----:B------:R-:W1:Y:S01]  /*6760*/  I2F.RP R5, R8 ;  /* 0x0000000800057306 */ /* 0x000e620000209400 */
[----:B------:R-:W-:Y:S01]  /*6770*/  @!PT LDS RZ, [RZ] ;  /* 0x00000000fffff984 */ /* 0x000fe20000000800 */
[----:B------:R-:W-:Y:S01]  /*6780*/  @!PT LDS RZ, [RZ] ;  /* 0x00000000fffff984 */ /* 0x000fe20000000800 */
[----:B------:R-:W-:Y:S01]  /*6790*/  @!PT LDS RZ, [RZ] ;  /* 0x00000000fffff984 */ /* 0x000fe20000000800 */
[----:B------:R-:W-:Y:S01]  /*67a0*/  @!PT LDS RZ, [RZ] ;  /* 0x00000000fffff984 */ /* 0x000fe20000000800 */
[----:B------:R2:W-:Y:S06]  /*67b0*/  MEMBAR.ALL.CTA ;  /* 0x0000000000007992 */ /* 0x0005ec0000008000 */
[----:B--2---:R-:W2:Y:S02]  /*67c0*/  FENCE.VIEW.ASYNC.S ;  /* 0x00000000000073c6 */ /* 0x004ea40000000000 */
[----:B--2---:R-:W-:Y:S06]  /*67d0*/  SYNCS.ARRIVE.TRANS64.RED.A1T0 RZ, [UR4], RZ ;  /* 0x000000ffffff79a7 */ /* 0x004fec0008100404 */
[----:B------:R2:W5:Y:S01]  /*67e0*/  LDL R17, [R0] ;  /* 0x0000000000117983 */ /* 0x0005620000100800 */
[----:B----4-:R-:W-:Y:S01]  /*67f0*/  LOP3.LUT P3, RZ, R62, 0x1, RZ, 0xc0, !PT ;  /* 0x000000013eff7812 */ /* 0x010fe2000786c0ff */
[----:B-1----:R-:W1:Y:S10]  /*6800*/  MUFU.RCP R2, R5 ;  /* 0x0000000500027308 */ /* 0x002e740000001000 */
[----:B------:R-:W4:Y:S02]  /*6810*/  I2F.RP R5, R4 ;  /* 0x0000000400057306 */ /* 0x000f240000209400 */
[----:B------:R-:W-:Y:S02]  /*6820*/  @P3 MOV R31, R60 ;  /* 0x0000003c001f3202 */ /* 0x000fe40000000f00 */
[----:B------:R-:W-:Y:S01]  /*6830*/  @P3 LOP3.LUT R29, R61, 0xffff, RZ, 0xc0, !PT ;  /* 0x0000ffff3d1d3812 */ /* 0x000fe200078ec0ff */
[----:B-1----:R-:W-:Y:S01]  /*6840*/  VIADD R10, R2, 0xffffffe ;  /* 0x0ffffffe020a7836 */ /* 0x002fe20000000000 */
[----:B------:R-:W-:Y:S04]  /*6850*/  IABS R2, R79 ;  /* 0x0000004f00027213 */ /* 0x000fe80000000000 */
[----:B------:R-:W1:Y:S01]  /*6860*/  F2I.FTZ.U32.TRUNC.NTZ R11, R10 ;  /* 0x0000000a000b7305 */ /* 0x000e62000021f000 */
[----:B------:R-:W-:Y:S09]  /*6870*/  IADD3 R2, PT, PT, RZ, -R2, RZ ;  /* 0x80000002ff027210 */ /* 0x000ff20007ffe0ff */
[----:B----4-:R-:W4:Y:S01]  /*6880*/  MUFU.RCP R5, R5 ;  /* 0x0000000500057308 */ /* 0x010f220000001000 */
[--C-:B-1----:R-:W-:Y:S02]  /*6890*/  IMAD.MOV R3, RZ, RZ, -R11.reuse ;  /* 0x000000ffff037224 */ /* 0x102fe400078e0a0b */
[----:B------:R-:W-:Y:S02]  /*68a0*/  IMAD.MOV.U32 R10, RZ, RZ, RZ ;  /* 0x000000ffff0a7224 */ /* 0x000fe400078e00ff */
[----:B------:R-:W-:Y:S01]  /*68b0*/  IMAD R6, R3, R8, RZ ;  /* 0x0000000803067224 */ /* 0x000fe200078e02ff */
[----:B------:R-:W-:Y:S03]  /*68c0*/  IABS R3, R18 ;  /* 0x0000001200037213 */ /* 0x000fe60000000000 */
[----:B------:R-:W-:Y:S04]  /*68d0*/  IMAD.HI.U32 R6, R11, R6, R10 ;  /* 0x000000060b067227 */ /* 0x000fe800078e000a */
[----:B----4-:R-:W-:Y:S02]  /*68e0*/  VIADD R9, R5, 0xffffffe ;  /* 0x0ffffffe05097836 */ /* 0x010fe40000000000 */
[----:B------:R-:W-:Y:S04]  /*68f0*/  IMAD.HI.U32 R11, R6, R3, RZ ;  /* 0x00000003060b7227 */ /* 0x000fe800078e00ff */
[----:B------:R-:W-:Y:S01]  /*6900*/  IMAD R3, R11, R2, R3 ;  /* 0x000000020b037224 */ /* 0x000fe200078e0203 */
[----:B------:R-:W1:Y:S01]  /*6910*/  F2I.FTZ.U32.TRUNC.NTZ R9, R9 ;  /* 0x0000000900097305 */ /* 0x000e62000021f000 */
[----:B------:R-:W-:Y:S03]  /*6920*/  LOP3.LUT R2, R18, R79, RZ, 0x3c, !PT ;  /* 0x0000004f12027212 */ /* 0x000fe600078e3cff */
[----:B------:R-:W-:Y:S02]  /*6930*/  ISETP.GT.U32.AND P0, PT, R8, R3, PT ;  /* 0x000000030800720c */ /* 0x000fe40003f04070 */
[----:B------:R-:W-:Y:S01]  /*6940*/  ISETP.GE.AND P1, PT, R2, RZ, PT ;  /* 0x000000ff0200720c */ /* 0x000fe20003f26270 */
[--C-:B-1----:R-:W-:Y:S10]  /*6950*/  IMAD.MOV R2, RZ, RZ, -R9.reuse ;  /* 0x000000ffff027224 */ /* 0x102ff400078e0a09 */
[----:B------:R-:W-:Y:S02]  /*6960*/  @!P0 IMAD.IADD R3, R3, 0x1, -R8 ;  /* 0x0000000103038824 */ /* 0x000fe400078e0a08 */
[----:B------:R-:W-:Y:S01]  /*6970*/  @!P0 VIADD R11, R11, 0x1 ;  /* 0x000000010b0b8836 */ /* 0x000fe20000000000 */
[----:B------:R-:W-:Y:S01]  /*6980*/  ISETP.NE.AND P0, PT, R79, RZ, PT ;  /* 0x000000ff4f00720c */ /* 0x000fe20003f05270 */
[----:B------:R-:W-:Y:S01]  /*6990*/  IMAD R5, R2, R4, RZ ;  /* 0x0000000402057224 */ /* 0x000fe200078e02ff */
[----:B------:R-:W-:Y:S01]  /*69a0*/  ISETP.GE.U32.AND P2, PT, R3, R8, PT ;  /* 0x000000080300720c */ /* 0x000fe20003f46070 */
[----:B------:R-:W-:Y:S01]  /*69b0*/  IMAD.MOV.U32 R8, RZ, RZ, RZ ;  /* 0x000000ffff087224 */ /* 0x000fe200078e00ff */
[----:B------:R-:W-:Y:S03]  /*69c0*/  IABS R2, R65 ;  /* 0x0000004100027213 */ /* 0x000fe60000000000 */
[----:B------:R-:W-:Y:S01]  /*69d0*/  IMAD.HI.U32 R5, R9, R5, R8 ;  /* 0x0000000509057227 */ /* 0x000fe200078e0008 */
[----:B------:R-:W1:Y:S07]  /*69e0*/  I2F.RP R3, R2 ;  /* 0x0000000200037306 */ /* 0x000e6e0000209400 */
[----:B------:R-:W-:Y:S05]  /*69f0*/  @P2 IADD3 R11, PT, PT, R11, 0x1, RZ ;  /* 0x000000010b0b2810 */ /* 0x000fea0007ffe0ff */
[----:B------:R-:W-:Y:S01]  /*6a00*/  @!P1 IMAD.MOV R11, RZ, RZ, -R11 ;  /* 0x000000ffff0b9224 */ /* 0x000fe200078e0a0b */
[----:B------:R-:W-:Y:S01]  /*6a10*/  @!P0 LOP3.LUT R11, RZ, R79, RZ, 0x33, !PT ;  /* 0x0000004fff0b8212 */ /* 0x000fe200078e33ff */
[----:B-1----:R-:W1:Y:S03]  /*6a20*/  MUFU.RCP R3, R3 ;  /* 0x0000000300037308 */ /* 0x002e660000001000 */
[----:B------:R-:W-:Y:S05]  /*6a30*/  IABS R6, R11 ;  /* 0x0000000b00067213 */ /* 0x000fea0000000000 */
[----:B------:R-:W-:Y:S05]  /*6a40*/  IMAD.HI.U32 R10, R5, R6, RZ ;  /* 0x00000006050a7227 */ /* 0x000fea00078e00ff */
[----:B------:R-:W-:Y:S05]  /*6a50*/  IADD3 R5, PT, PT, -R10, RZ, RZ ;  /* 0x000000ff0a057210 */ /* 0x000fea0007ffe1ff */
[C---:B------:R-:W-:Y:S02]  /*6a60*/  IMAD R6, R4.reuse, R5, R6 ;  /* 0x0000000504067224 */ /* 0x040fe400078e0206 */
[----:B-1----:R-:W-:Y:S03]  /*6a70*/  VIADD R7, R3, 0xffffffe ;  /* 0x0ffffffe03077836 */ /* 0x002fe60000000000 */
[----:B------:R-:W-:Y:S03]  /*6a80*/  ISETP.GT.U32.AND P0, PT, R4, R6, PT ;  /* 0x000000060400720c */ /* 0x000fe60003f04070 */
[----:B------:R-:W1:Y:S10]  /*6a90*/  F2I.FTZ.U32.TRUNC.NTZ R7, R7 ;  /* 0x0000000700077305 */ /* 0x000e74000021f000 */
[----:B------:R-:W-:Y:S02]  /*6aa0*/  @!P0 IMAD.IADD R6, R6, 0x1, -R4 ;  /* 0x0000000106068824 */ /* 0x000fe400078e0a04 */
[----:B------:R-:W-:Y:S01]  /*6ab0*/  @!P0 VIADD R10, R10, 0x1 ;  /* 0x000000010a0a8836 */ /* 0x000fe20000000000 */
[----:B------:R-:W-:Y:S02]  /*6ac0*/  ISETP.NE.AND P0, PT, R66, RZ, PT ;  /* 0x000000ff4200720c */ /* 0x000fe40003f05270 */
[----:B------:R-:W-:Y:S01]  /*6ad0*/  ISETP.GE.U32.AND P2, PT, R6, R4, PT ;  /* 0x000000040600720c */ /* 0x000fe20003f46070 */
[--C-:B-1----:R-:W-:Y:S01]  /*6ae0*/  IMAD.MOV R3, RZ, RZ, -R7.reuse ;  /* 0x000000ffff037224 */ /* 0x102fe200078e0a07 */
[----:B------:R-:W-:Y:S01]  /*6af0*/  LOP3.LUT R4, R11, R66, RZ, 0x3c, !PT ;  /* 0x000000420b047212 */ /* 0x000fe200078e3cff */
[----:B------:R-:W-:Y:S03]  /*6b00*/  IMAD.MOV.U32 R6, RZ, RZ, RZ ;  /* 0x000000ffff067224 */ /* 0x000fe600078e00ff */
[----:B------:R-:W-:Y:S01]  /*6b10*/  ISETP.GE.AND P1, PT, R4, RZ, PT ;  /* 0x000000ff0400720c */ /* 0x000fe20003f26270 */
[----:B------:R-:W-:Y:S04]  /*6b20*/  IMAD R4, R3, R2, RZ ;  /* 0x0000000203047224 */ /* 0x000fe800078e02ff */
[----:B------:R-:W-:Y:S03]  /*6b30*/  IMAD.HI.U32 R7, R7, R4, R6 ;  /* 0x0000000407077227 */ /* 0x000fe600078e0006 */
[----:B------:R-:W-:Y:S05]  /*6b40*/  @P2 IADD3 R10, PT, PT, R10, 0x1, RZ ;  /* 0x000000010a0a2810 */ /* 0x000fea0007ffe0ff */
[----:B------:R-:W-:Y:S01]  /*6b50*/  @!P1 IMAD.MOV R10, RZ, RZ, -R10 ;  /* 0x000000ffff0a9224 */ /* 0x000fe200078e0a0a */
[----:B------:R-:W-:Y:S02]  /*6b60*/  @!P0 LOP3.LUT R10, RZ, R66, RZ, 0x33, !PT ;  /* 0x00000042ff0a8212 */ /* 0x000fe400078e33ff */
[----:B------:R-:W-:Y:S02]  /*6b70*/  ISETP.GE.AND P0, PT, R26, 0x1, PT ;  /* 0x000000011a00780c */ /* 0x000fe40003f06270 */
[----:B------:R-:W-:Y:S02]  /*6b80*/  IABS R3, R10 ;  /* 0x0000000a00037213 */ /* 0x000fe40000000000 */
[----:B------:R-:W-:Y:S03]  /*6b90*/  LOP3.LUT R12, R10, R65, RZ, 0x3c, !PT ;  /* 0x000000410a0c7212 */ /* 0x000fe600078e3cff */
[----:B------:R-:W-:Y:S05]  /*6ba0*/  IMAD.HI.U32 R13, R7, R3, RZ ;  /* 0x00000003070d7227 */ /* 0x000fea00078e00ff */
[----:B------:R-:W-:Y:S05]  /*6bb0*/  IADD3 R4, PT, PT, -R13, RZ, RZ ;  /* 0x000000ff0d047210 */ /* 0x000fea0007ffe1ff */
[C---:B------:R-:W-:Y:S05]  /*6bc0*/  IMAD R3, R2.reuse, R4, R3 ;  /* 0x0000000402037224 */ /* 0x040fea00078e0203 */
[----:B------:R-:W-:Y:S11]  /*6bd0*/  ISETP.GT.U32.AND P4, PT, R2, R3, PT ;  /* 0x000000030200720c */ /* 0x000ff60003f84070 */
[----:B------:R-:W-:Y:S02]  /*6be0*/  @!UPT UIADD3 URZ, UPT, UPT, URZ, URZ, URZ ;  /* 0x000000fffffff290 */ /* 0x000fe4000fffe0ff */
[----:B------:R-:W-:Y:S05]  /*6bf0*/  @!P4 IMAD.IADD R3, R3, 0x1, -R2 ;  /* 0x000000010303c824 */ /* 0x000fea00078e0a02 */
[----:B------:R-:W-:Y:S01]  /*6c00*/  ISETP.GE.U32.AND P2, PT, R3, R2, PT ;  /* 0x000000020300720c */ /* 0x000fe20003f46070 */
[----:B------:R-:W-:Y:S01]  /*6c10*/  @!UPT UIADD3 URZ, UPT, UPT, URZ, URZ, URZ ;  /* 0x000000fffffff290 */ /* 0x000fe2000fffe0ff */
[----:B--2---:R-:W-:Y:S11]  /*6c20*/  @!P0 BRA `(.L_x_103) ;  /* 0x0000000000a48947 */ /* 0x004ff60003800000 */
[----:B------:R-:W-:Y:S01]  /*6c30*/  IMAD.HI.U32 R16, R72, R25, RZ ;  /* 0x0000001948107227 */ /* 0x000fe200078e00ff */
[----:B------:R-:W-:Y:S02]  /*6c40*/  ISETP.NE.AND P0, PT, R24, 0x1, PT ;  /* 0x000000011800780c */ /* 0x000fe40003f05270 */
[----:B------:R-:W-:Y:S01]  /*6c50*/  ISETP.NE.AND P1, PT, R26, 0x1, PT ;  /* 0x000000011a00780c */ /* 0x000fe20003f25270 */
[-C--:B------:R-:W-:Y:S01]  /*6c60*/  IMAD.HI.U32 R14, R73, R56.reuse, RZ ;  /* 0x00000038490e7227 */ /* 0x080fe200078e00ff */
[----:B------:R-:W-:Y:S02]  /*6c70*/  SHF.R.U32.HI R15, RZ, R67, R16 ;  /* 0x00000043ff0f7219 */ /* 0x000fe40000011610 */
[----:B------:R-:W-:Y:S01]  /*6c80*/  ISETP.NE.AND P5, PT, R28, 0x1, PT ;  /* 0x000000011c00780c */ /* 0x000fe20003fa5270 */
[----:B------:R-:W-:Y:S01]  /*6c90*/  IMAD.HI.U32 R34, R29, R25, RZ ;  /* 0x000000191d227227 */ /* 0x000fe200078e00ff */
[----:B------:R-:W-:Y:S02]  /*6ca0*/  SHF.R.U32.HI R14, RZ, R57, R14 ;  /* 0x00000039ff0e7219 */ /* 0x000fe4000001160e */
[----:B------:R-:W-:Y:S01]  /*6cb0*/  SEL R3, R72, R15, !P0 ;  /* 0x0000000f48037207 */ /* 0x000fe20004000000 */
[----:B------:R-:W-:Y:S01]  /*6cc0*/  IMAD.HI.U32 R20, R31, R56, RZ ;  /* 0x000000381f147227 */ /* 0x000fe200078e00ff */
[----:B------:R-:W-:Y:S03]  /*6cd0*/  SEL R7, R73, R14, !P5 ;  /* 0x0000000e49077207 */ /* 0x000fe60006800000 */
[-C--:B---3--:R-:W-:Y:S01]  /*6ce0*/  IMAD.HI.U32 R14, R3, R22.reuse, RZ ;  /* 0x00000016030e7227 */ /* 0x088fe200078e00ff */
[----:B------:R-:W-:Y:S03]  /*6cf0*/  SHF.R.U32.HI R20, RZ, R57, R20 ;  /* 0x00000039ff147219 */ /* 0x000fe60000011614 */
[----:B------:R-:W-:Y:S01]  /*6d00*/  IMAD.HI.U32 R16, R7, R22, RZ ;  /* 0x0000001607107227 */ /* 0x000fe200078e00ff */
[----:B------:R-:W-:Y:S02]  /*6d10*/  @P1 SHF.R.U32.HI R3, RZ, R23, R14 ;  /* 0x00000017ff031219 */ /* 0x000fe4000001160e */
[----:B------:R-:W-:Y:S02]  /*6d20*/  SHF.R.U32.HI R14, RZ, R67, R34 ;  /* 0x00000043ff0e7219 */ /* 0x000fe40000011622 */
[----:B------:R-:W-:Y:S01]  /*6d30*/  @P1 SHF.R.U32.HI R7, RZ, R23, R16 ;  /* 0x00000017ff071219 */ /* 0x000fe20000011610 */
[C---:B------:R-:W-:Y:S01]  /*6d40*/  IMAD R2, R26.reuse, R3, RZ ;  /* 0x000000031a027224 */ /* 0x040fe200078e02ff */
[----:B------:R-:W-:Y:S02]  /*6d50*/  SEL R5, R29, R14, !P0 ;  /* 0x0000000e1d057207 */ /* 0x000fe40004000000 */
[----:B------:R-:W-:Y:S01]  /*6d60*/  SEL R3, R31, R20, !P5 ;  /* 0x000000141f037207 */ /* 0x000fe20006800000 */
[----:B------:R-:W-:Y:S01]  /*6d70*/  IMAD R4, R26, R7, RZ ;  /* 0x000000071a047224 */ /* 0x000fe200078e02ff */
[C---:B------:R-:W-:Y:S01]  /*6d80*/  ISETP.GE.AND P0, PT, R5.reuse, R2, PT ;  /* 0x000000020500720c */ /* 0x040fe20003f06270 */
[----:B------:R-:W-:Y:S03]  /*6d90*/  IMAD.HI.U32 R6, R5, R22, RZ ;  /* 0x0000001605067227 */ /* 0x000fe600078e00ff */
[----:B------:R-:W-:Y:S01]  /*6da0*/  ISETP.GE.OR P0, PT, R3, R4, P0 ;  /* 0x000000040300720c */ /* 0x000fe20000706670 */
[----:B------:R-:W-:Y:S01]  /*6db0*/  IMAD.MOV R4, RZ, RZ, -R3 ;  /* 0x000000ffff047224 */ /* 0x000fe200078e0a03 */
[-C--:B------:R-:W-:Y:S03]  /*6dc0*/  SHF.R.U32.HI R6, RZ, R23.reuse, R6 ;  /* 0x00000017ff067219 */ /* 0x080fe60000011606 */
[----:B------:R-:W-:Y:S01]  /*6dd0*/  IMAD R31, R28, R4, R31 ;  /* 0x000000041c1f7224 */ /* 0x000fe200078e021f */
[----:B------:R-:W-:Y:S05]  /*6de0*/  SEL R9, R5, R6, !P1 ;  /* 0x0000000605097207 */ /* 0x000fea0004800000 */
[----:B------:R-:W-:Y:S02]  /*6df0*/  IMAD.MOV R6, RZ, RZ, -R9 ;  /* 0x000000ffff067224 */ /* 0x000fe400078e0a09 */
[C---:B------:R-:W-:Y:S04]  /*6e00*/  @!P0 IMAD.HI.U32 R2, R3.reuse, R22, RZ ;  /* 0x0000001603028227 */ /* 0x040fe800078e00ff */
[----:B------:R-:W-:Y:S01]  /*6e10*/  IMAD R6, R26, R6, R5 ;  /* 0x000000061a067224 */ /* 0x000fe200078e0205 */
[----:B------:R-:W-:Y:S04]  /*6e20*/  @!P0 SHF.R.U32.HI R2, RZ, R23, R2 ;  /* 0x00000017ff028219 */ /* 0x000fe80000011602 */
[----:B------:R-:W-:Y:S02]  /*6e30*/  @!P0 SEL R0, R3, R2, !P1 ;  /* 0x0000000203008207 */ /* 0x000fe40004800000 */
[----:B------:R-:W-:Y:S02]  /*6e40*/  IADD3 R2, PT, PT, -R5, RZ, RZ ;  /* 0x000000ff05027210 */ /* 0x000fe40007ffe1ff */
[----:B------:R-:W-:Y:S01]  /*6e50*/  @!P0 IADD3 R8, PT, PT, R9, -R0, RZ ;  /* 0x8000000009088210 */ /* 0x000fe20007ffe0ff */
[----:B------:R-:W-:Y:S02]  /*6e60*/  @!P0 IMAD R0, R7, R6, R0 ;  /* 0x0000000607008224 */ /* 0x000fe400078e0200 */
[----:B------:R-:W-:Y:S02]  /*6e70*/  IMAD R29, R24, R2, R29 ;  /* 0x00000002181d7224 */ /* 0x000fe400078e021d */
[----:B------:R-:W-:Y:S02]  /*6e80*/  @!P0 IMAD R5, R8, R26, R3 ;  /* 0x0000001a08058224 */ /* 0x000fe400078e0203 */
[----:B------:R-:W-:Y:S04]  /*6e90*/  @!P0 IMAD.MOV.U32 R3, RZ, RZ, R0 ;  /* 0x000000ffff038224 */ /* 0x000fe800078e0000 */
[----:B------:R-:W-:Y:S02]  /*6ea0*/  IMAD R31, R3, R28, R31 ;  /* 0x0000001c031f7224 */ /* 0x000fe400078e021f */
[----:B------:R-:W-:Y:S07]  /*6eb0*/  IMAD R29, R5, R24, R29 ;  /* 0x00000018051d7224 */ /* 0x000fee00078e021d */
.L_x_103:
[----:B------:R-:W-:Y:S01]  /*6ec0*/  ISETP.NE.AND P0, PT, R27, 0x1, PT ;  /* 0x000000011b00780c */ /* 0x000fe20003f05270 */
[----:B------:R-:W1:Y:S01]  /*6ed0*/  LDC.64 R6, c[0x0][0xc10] ;  /* 0x00030400ff067b82 */ /* 0x000e620000000a00 */
[----:B------:R-:W-:Y:S01]  /*6ee0*/  R2UR UR4, R12 ;  /* 0x000000000c0472ca */ /* 0x000fe200000e0000 */
[----:B------:R-:W-:Y:S01]  /*6ef0*/  @!P4 VIADD R13, R13, 0x1 ;  /* 0x000000010d0dc836 */ /* 0x000fe20000000000 */
[----:B------:R-:W-:Y:S01]  /*6f00*/  ISETP.NE.AND P1, PT, R65, RZ, PT ;  /* 0x000000ff4100720c */ /* 0x000fe20003f25270 */
[----:B------:R-:W-:Y:S01]  /*6f10*/  IMAD.MOV R8, RZ, RZ, -R11 ;  /* 0x000000ffff087224 */ /* 0x000fe200078e0a0b */
[----:B------:R-:W-:Y:S03]  /*6f20*/  R2UR UR42, R19 ;  /* 0x00000000132a72ca */ /* 0x000fe600000e0000 */
[----:B------:R-:W2:Y:S01]  /*6f30*/  LDC.64 R4, c[0x0][0xc18] ;  /* 0x00030600ff047b82 */ /* 0x000ea20000000a00 */
[----:B------:R-:W-:Y:S01]  /*6f40*/  R2UR UR43, R11 ;  /* 0x000000000b2b72ca */ /* 0x000fe200000e0000 */
[----:B------:R-:W-:Y:S01]  /*6f50*/  @P2 VIADD R13, R13, 0x1 ;  /* 0x000000010d0d2836 */ /* 0x000fe20000000000 */
[----:B------:R-:W-:Y:S01]  /*6f60*/  R2UR UR44, R10 ;  /* 0x000000000a2c72ca */ /* 0x000fe200000e0000 */
[----:B------:R-:W-:Y:S01]  /*6f70*/  IMAD R18, R79, R8, R18 ;  /* 0x000000084f127224 */ /* 0x000fe200078e0212 */
[----:B------:R-:W-:Y:S03]  /*6f80*/  R2UR UR7, R66 ;  /* 0x00000000420772ca */ /* 0x000fe600000e0000 */
[----:B------:R-:W4:Y:S01]  /*6f90*/  @!P0 LDC R0, c[0x0][0xc20] ;  /* 0x00030800ff008b82 */ /* 0x000f220000000800 */
[----:B------:R-:W-:Y:S01]  /*6fa0*/  R2UR UR45, R13 ;  /* 0x000000000d2d72ca */ /* 0x000fe200000e0000 */
[----:B------:R-:W-:Y:S01]  /*6fb0*/  UISETP.GE.AND UP1, UPT, UR4, URZ, UPT ;  /* 0x000000ff0400728c */ /* 0x000fe2000bf26270 */
[C---:B------:R-:W-:Y:S05]  /*6fc0*/  R2UR UR4, R65.reuse ;  /* 0x00000000410472ca */ /* 0x040fea00000e0000 */
[----:B------:R-:W3:Y:S01]  /*6fd0*/  @!P0 LDC R2, c[0x0][0xc0c] ;  /* 0x00030300ff028b82 */ /* 0x000ee20000000800 */
[----:B------:R-:W-:Y:S01]  /*6fe0*/  R2UR UR52, R18 ;  /* 0x00000000123472ca */ /* 0x000fe200000e0000 */
[----:B------:R-:W-:Y:S01]  /*6ff0*/  VOTEU.ALL UP0, P1 ;  /* 0x0000000000ff7886 */ /* 0x000fe20000800000 */
[----:B------:R-:W-:Y:S01]  /*7000*/  R2UR UR5, R65 ;  /* 0x00000000410572ca */ /* 0x000fe200000e0000 */
[----:B------:R-:W-:Y:S01]  /*7010*/  IMAD.MOV R8, RZ, RZ, -R10 ;  /* 0x000000ffff087224 */ /* 0x000fe200078e0a0a */
[----:B------:R-:W-:Y:S04]  /*7020*/  USHF.L.U32 UR42, UR42, 0x6, URZ ;  /* 0x000000062a2a7899 */ /* 0x000fe800080006ff */
[----:B------:R-:W-:Y:S01]  /*7030*/  R2UR UR6, R8 ;  /* 0x00000000080672ca */ /* 0x000fe200000e0000 */
[----:B------:R-:W-:Y:S02]  /*7040*/  @!UP1 UIADD3 UR45, UPT, UPT, -UR45, URZ, URZ ;  /* 0x000000ff2d2d9290 */ /* 0x000fe4000fffe1ff */
[----:B------:R-:W-:Y:S01]  /*7050*/  @!UP0 ULOP3.LUT UR45, URZ, UR4, URZ, 0x33, !UPT ;  /* 0x00000004ff2d8292 */ /* 0x000fe2000f8e33ff */
[----:B--2---:R-:W-:Y:S01]  /*7060*/  @!P0 ISETP.NE.AND P1, PT, R4, 0x1, PT ;  /* 0x000000010400880c */ /* 0x004fe20003f25270 */
[----:B-1----:R-:W-:Y:S01]  /*7070*/  @!P0 IMAD.HI.U32 R6, R31, R6, RZ ;  /* 0x000000061f068227 */ /* 0x002fe200078e00ff */
[----:B------:R-:W-:Y:S02]  /*7080*/  ULOP3.LUT UP0, URZ, UR57, 0x1b0, URZ, 0xc0, !UPT ;  /* 0x000001b039ff7892 */ /* 0x000fe4000f80c0ff */
[----:B------:R-:W-:Y:S01]  /*7090*/  USHF.L.U32 UR52, UR52, 0x6, URZ ;  /* 0x0000000634347899 */ /* 0x000fe200080006ff */
[----:B------:R-:W-:Y:S01]  /*70a0*/  @!P0 IMAD.HI.U32 R3, R29, R5, RZ ;  /* 0x000000051d038227 */ /* 0x000fe200078e00ff */
[----:B------:R-:W-:Y:S03]  /*70b0*/  @!P0 SHF.R.U32.HI R6, RZ, R7, R6 ;  /* 0x00000007ff068219 */ /* 0x000fe60000011606 */
[----:B------:R-:W-:Y:S01]  /*70c0*/  UIMAD UR43, UR7, UR6, UR43 ;  /* 0x00000006072b72a4 */ /* 0x000fe2000f8e022b */
[----:B------:R-:W-:Y:S01]  /*70d0*/  IMAD R8, RZ, RZ, -UR45 ;  /* 0x8000002dff087e24 */ /* 0x000fe2000f8e02ff */
[----:B----4-:R-:W-:Y:S02]  /*70e0*/  @!P0 SHF.R.U32.HI R0, RZ, R0, R3 ;  /* 0x00000000ff008219 */ /* 0x010fe40000011603 */
[----:B---3--:R-:W-:Y:S02]  /*70f0*/  @!P0 ISETP.NE.AND P2, PT, R2, 0x1, PT ;  /* 0x000000010200880c */ /* 0x008fe40003f45270 */
[----:B------:R-:W-:Y:S02]  /*7100*/  R2UR UR4, R8 ;  /* 0x00000000080472ca */ /* 0x000fe400000e0000 */
[----:B------:R-:W-:Y:S02]  /*7110*/  @P3 SHF.R.U32.HI R8, RZ, 0x10, R61 ;  /* 0x00000010ff083819 */ /* 0x000fe4000001163d */
[----:B------:R-:W-:Y:S02]  /*7120*/  @!P0 SEL R6, R31, R6, !P2 ;  /* 0x000000061f068207 */ /* 0x000fe40005000000 */
[----:B------:R-:W-:Y:S02]  /*7130*/  @!P0 SEL R3, R29, R0, !P1 ;  /* 0x000000001d038207 */ /* 0x000fe40004800000 */
[----:B------:R-:W-:Y:S03]  /*7140*/  @P3 R2UR UR53, R8 ;  /* 0x00000000083532ca */ /* 0x000fe600000e0000 */
[----:B------:R-:W-:Y:S02]  /*7150*/  @!P0 IMAD.IADD R0, R3, 0x1, -R6 ;  /* 0x0000000103008824 */ /* 0x000fe400078e0a06 */
[----:B------:R-:W-:Y:S01]  /*7160*/  @!P0 IMAD.IADD R3, R6, 0x1, -R3 ;  /* 0x0000000106038824 */ /* 0x000fe200078e0a03 */
[----:B------:R-:W-:Y:S01]  /*7170*/  UIMAD UR44, UR5, UR4, UR44 ;  /* 0x00000004052c72a4 */ /* 0x000fe2000f8e022c */
[----:B------:R-:W-:Y:S02]  /*7180*/  @!P0 IMAD R31, R0, R2, R31 ;  /* 0x00000002001f8224 */ /* 0x000fe400078e021f */
[----:B------:R-:W-:Y:S01]  /*7190*/  @!P0 IMAD R29, R3, R4, R29 ;  /* 0x00000004031d8224 */ /* 0x000fe200078e021d */
[----:B------:R-:W-:Y:S08]  /*71a0*/  BRA.U !UP0, `(.L_x_104) ;  /* 0x00000001087c7547 */ /* 0x000ff0000b800000 */
[----:B------:R-:W1:Y:S01]  /*71b0*/  LDCU.64 UR8, c[0x4][0x80] ;  /* 0x01001000ff0877ac */ /* 0x000e620008000a00 */
[----:B------:R-:W-:Y:S01]  /*71c0*/  MOV R2, 0x0 ;  /* 0x0000000000027802 */ /* 0x000fe20000000f00 */
[----:B------:R-:W-:Y:S02]  /*71d0*/  HFMA2 R12, -RZ, RZ, 0, 5.9604644775390625e-08 ;  /* 0x00000001ff0c7431 */ /* 0x000fe400000001ff */
[----:B------:R-:W-:Y:S01]  /*71e0*/  IMAD.MOV.U32 R8, RZ, RZ, 0x70 ;  /* 0x00000070ff087424 */ /* 0x000fe200078e00ff */
[----:B------:R2:W3:Y:S01]  /*71f0*/  LDC.64 R14, c[0x4][R2] ;  /* 0x01000000020e7b82 */ /* 0x0004e20000000a00 */
[----:B------:R-:W4:Y:S01]  /*7200*/  LDCU.64 UR6, c[0x4][0x88] ;  /* 0x01001100ff0677ac */ /* 0x000f220008000a00 */
[----:B------:R-:W-:Y:S01]  /*7210*/  IMAD.MOV.U32 R13, RZ, RZ, RZ ;  /* 0x000000ffff0d7224 */ /* 0x000fe200078e00ff */
[----:B------:R-:W2:Y:S01]  /*7220*/  LDCU.64 UR4, c[0x4][0x8] ;  /* 0x01000100ff0477ac */ /* 0x000ea20008000a00 */
[----:B-1----:R-:W-:Y:S01]  /*7230*/  MOV R5, UR9 ;  /* 0x0000000900057c02 */ /* 0x002fe20008000f00 */
[----:B------:R-:W-:Y:S01]  /*7240*/  IMAD.U32 R4, RZ, RZ, UR8 ;  /* 0x00000008ff047e24 */ /* 0x000fe2000f8e00ff */
[----:B----4-:R-:W-:Y:S01]  /*7250*/  MOV R7, UR7 ;  /* 0x0000000700077c02 */ /* 0x010fe20008000f00 */
[----:B------:R-:W-:Y:S01]  /*7260*/  IMAD.U32 R6, RZ, RZ, UR6 ;  /* 0x00000006ff067e24 */ /* 0x000fe2000f8e00ff */
[----:B--2---:R-:W-:Y:S01]  /*7270*/  MOV R11, UR5 ;  /* 0x00000005000b7c02 */ /* 0x004fe20008000f00 */
[----:B------:R-:W-:Y:S02]  /*7280*/  IMAD.U32 R10, RZ, RZ, UR4 ;  /* 0x00000004ff0a7e24 */ /* 0x000fe4000f8e00ff */
[----:B------:R-:W-:Y:S07]  /*7290*/  LEPC R20, `(.L_x_105) ;  /* 0x000000001014794e */ /* 0x000fee0000000000 */
[----:B---3-5:R-:W-:Y:S05]  /*72a0*/  CALL.ABS.NOINC R14 ;  /* 0x000000000e007343 */ /* 0x028fea0003c00000 */
.L_x_105:
[----:B------:R-:W1:Y:S01]  /*72b0*/  LDCU.64 UR8, c[0x4][0x80] ;  /* 0x01001000ff0877ac */ /* 0x000e620008000a00 */
[----:B------:R-:W2:Y:S01]  /*72c0*/  LDC.64 R2, c[0x4][R2] ;  /* 0x0100000002027b82 */ /* 0x000ea20000000a00 */
[----:B------:R-:W-:Y:S02]  /*72d0*/  HFMA2 R12, -RZ, RZ, 0, 5.9604644775390625e-08 ;  /* 0x00000001ff0c7431 */ /* 0x000fe400000001ff */
[----:B------:R-:W-:Y:S02]  /*72e0*/  IMAD.MOV.U32 R8, RZ, RZ, 0x70 ;  /* 0x00000070ff087424 */ /* 0x000fe400078e00ff */
[----:B------:R-:W-:Y:S01]  /*72f0*/  IMAD.MOV.U32 R13, RZ, RZ, RZ ;  /* 0x000000ffff0d7224 */ /* 0x000fe200078e00ff */
[----:B------:R-:W3:Y:S01]  /*7300*/  LDCU.64 UR6, c[0x4][0x88] ;  /* 0x01001100ff0677ac */ /* 0x000ee20008000a00 */
[----:B------:R-:W4:Y:S01]  /*7310*/  LDCU.64 UR4, c[0x4][0x8] ;  /* 0x01000100ff0477ac */ /* 0x000f220008000a00 */
[----:B-1----:R-:W-:Y:S02]  /*7320*/  MOV R4, UR8 ;  /* 0x0000000800047c02 */ /* 0x002fe40008000f00 */
[----:B------:R-:W-:Y:S02]  /*7330*/  MOV R5, UR9 ;  /* 0x0000000900057c02 */ /* 0x000fe40008000f00 */
[----:B---3--:R-:W-:Y:S01]  /*7340*/  MOV R7, UR7 ;  /* 0x0000000700077c02 */ /* 0x008fe20008000f00 */
[----:B------:R-:W-:Y:S01]  /*7350*/  IMAD.U32 R6, RZ, RZ, UR6 ;  /* 0x00000006ff067e24 */ /* 0x000fe2000f8e00ff */
[----:B----4-:R-:W-:Y:S01]  /*7360*/  MOV R11, UR5 ;  /* 0x00000005000b7c02 */ /* 0x010fe20008000f00 */
[----:B------:R-:W-:Y:S02]  /*7370*/  IMAD.U32 R10, RZ, RZ, UR4 ;  /* 0x00000004ff0a7e24 */ /* 0x000fe4000f8e00ff */
[----:B------:R-:W-:Y:S07]  /*7380*/  LEPC R20, `(.L_x_104) ;  /* 0x000000001014794e */ /* 0x000fee0000000000 */
[----:B--2---:R-:W-:Y:S05]  /*7390*/  CALL.ABS.NOINC R2 ;  /* 0x0000000002007343 */ /* 0x004fea0003c00000 */
.L_x_104:
[----:B------:R-:W-:Y:S01]  /*73a0*/  ISETP.NE.U32.AND P3, PT, R54, RZ, PT ;  /* 0x000000ff3600720c */ /* 0x000fe20003f65070 */
[----:B------:R-:W-:Y:S01]  /*73b0*/  UISETP.NE.AND UP2, UPT, UR50, URZ, UPT ;  /* 0x000000ff3200728c */ /* 0x000fe2000bf45270 */
[----:B------:R-:W-:Y:S01]  /*73c0*/  ISETP.NE.U32.AND P2, PT, RZ, UR36, PT ;  /* 0x00000024ff007c0c */ /* 0x000fe2000bf45070 */
[----:B------:R-:W-:Y:S01]  /*73d0*/  UISETP.NE.U32.AND UP1, UPT, UR38, URZ, UPT ;  /* 0x000000ff2600728c */ /* 0x000fe2000bf25070 */
[----:B------:R-:W-:Y:S01]  /*73e0*/  ISETP.NE.AND.EX P3, PT, R55, RZ, PT, P3 ;  /* 0x000000ff3700720c */ /* 0x000fe20003f65330 */
[----:B------:R-:W-:Y:S01]  /*73f0*/  UPLOP3.LUT UP0, UPT, UPT, UPT, UPT, 0x40, 0x4 ;  /* 0x000000000004789c */ /* 0x000fe20003f0e870 */
[----:B------:R-:W-:Y:S01]  /*7400*/  ISETP.NE.AND.EX P2, PT, RZ, UR37, PT, P2 ;  /* 0x00000025ff007c0c */ /* 0x000fe2000bf45320 */
[----:B------:R-:W-:Y:S01]  /*7410*/  UISETP.NE.AND.EX UP1, UPT, UR39, URZ, UPT, UP1 ;  /* 0x000000ff2700728c */ /* 0x000fe2000bf25310 */
[----:B------:R-:W-:Y:S04]  /*7420*/  PLOP3.LUT P4, PT, PT, PT, UP2, 0x80, 0x8 ;  /* 0x000000000008781c */ /* 0x000fe80003f8f028 */
[----:B------:R-:W-:Y:S01]  /*7430*/  P2R R83, PR, RZ, 0x10 ;  /* 0x00000010ff537803 */ /* 0x000fe20000000000 */
[----:B------:R-:W-:Y:S06]  /*7440*/  @UP2 UPLOP3.LUT UP0, UPT, UPT, UPT, UP1, 0x80, 0x8 ;  /* 0x000000000008289c */ /* 0x000fec0003f0f010 */
[----:B------:R-:W-:Y:S01]  /*7450*/  PLOP3.LUT P0, PT, PT, PT, UP0, 0x80, 0x8 ;  /* 0x000000000008781c */ /* 0x000fe20003f0f008 */
[----:B------:R-:W-:Y:S01]  /*7460*/  @!UPT UIADD3 URZ, UPT, UPT, URZ, URZ, URZ ;  /* 0x000000fffffff290 */ /* 0x000fe2000fffe0ff */
[----:B------:R-:W-:Y:S11]  /*7470*/  BRA.U !UP1, `(.L_x_106) ;  /* 0x0000000109387547 */ /* 0x000ff6000b800000 */
[----:B------:R-:W-:Y:S01]  /*7480*/  UISETP.NE.U32.AND UP0, UPT, UR36, URZ, UPT ;  /* 0x000000ff2400728c */ /* 0x000fe2000bf05070 */
[----:B------:R-:W-:Y:S02]  /*7490*/  HFMA2 R0, -RZ, RZ, 0, 5.9604644775390625e-08 ;  /* 0x00000001ff007431 */ /* 0x000fe400000001ff */
[----:B------:R-:W-:Y:S01]  /*74a0*/  IMAD.MOV.U32 R59, RZ, RZ, 0x1 ;  /* 0x00000001ff3b7424 */ /* 0x000fe200078e00ff */
[----:B------:R-:W-:Y:S06]  /*74b0*/  UISETP.NE.AND.EX UP0, UPT, UR37, URZ, UPT, UP0 ;  /* 0x000000ff2500728c */ /* 0x000fec000bf05300 */
[----:B------:R-:W-:Y:S05]  /*74c0*/  PLOP3.LUT P1, PT, PT, PT, UP0, 0x80, 0x8 ;  /* 0x000000000008781c */ /* 0x000fea0003f2f008 */
[----:B------:R-:W1:Y:S01]  /*74d0*/  @UP0 LDCU.64 UR6, c[0x0][0x988] ;  /* 0x00013100ff0607ac */ /* 0x000e620008000a00 */
[----:B------:R-:W-:Y:S07]  /*74e0*/  @UP0 UIMAD UR4, UR47, UR38, URZ ;  /* 0x000000262f0402a4 */ /* 0x000fee000f8e02ff */
[----:B------:R-:W-:Y:S01]  /*74f0*/  @!P1 PRMT R59, R0, 0x7610, R59 ;  /* 0x00007610003b9816 */ /* 0x000fe2000000003b */
[----:B-1----:R-:W-:Y:S03]  /*7500*/  @UP0 UIMAD.WIDE UR6, UR4, 0x4, UR6 ;  /* 0x00000004040608a5 */ /* 0x002fe6000f8e0206 */
[----:B------:R-:W1:Y:S03]  /*7510*/  @!UP0 LDCU UR4, c[0x0][0x980] ;  /* 0x00013000ff0487ac */ /* 0x000e660008000800 */
[----:B------:R-:W-:Y:S01]  /*7520*/  IMAD.U32 R2, RZ, RZ, UR6 ;  /* 0x00000006ff027e24 */ /* 0x000fe2000f8e00ff */
[----:B------:R-:W-:Y:S05]  /*7530*/  MOV R3, UR7 ;  /* 0x0000000700037c02 */ /* 0x000fea0008000f00 */
[----:B-----5:R2:W5:Y:S02]  /*7540*/  @P1 LDG.E R35, desc[UR48][R2.64] ;  /* 0x0000003002231981 */ /* 0x020564000c1e1900 */
[----:B-12---:R-:W-:Y:S02]  /*7550*/  @!P1 IMAD.U32 R35, RZ, RZ, UR4 ;  /* 0x00000004ff239e24 */ /* 0x006fe4000f8e00ff */
.L_x_106:
[----:B------:R-:W-:Y:S05]  /*7560*/  @!P3 BRA `(.L_x_107) ;  /* 0x000000000020b947 */ /* 0x000fea0003800000 */
[----:B------:R-:W-:Y:S04]  /*7570*/  ISETP.NE.U32.AND P1, PT, R52, RZ, PT ;  /* 0x000000ff3400720c */ /* 0x000fe80003f25070 */
[----:B------:R-:W-:Y:S11]  /*7580*/  ISETP.NE.AND.EX P1, PT, R53, RZ, PT, P1 ;  /* 0x000000ff3500720c */ /* 0x000ff60003f25310 */
[----:B------:R-:W-:Y:S02]  /*7590*/  @!UPT UIADD3 URZ, UPT, UPT, URZ, URZ, URZ ;  /* 0x000000fffffff290 */ /* 0x000fe4000fffe0ff */
[----:B------:R-:W1:Y:S01]  /*75a0*/  @P1 LDC.64 R2, c[0x0][0x9a8] ;  /* 0x00026a00ff021b82 */ /* 0x000e620000000a00 */
[----:B------:R-:W-:Y:S04]  /*75b0*/  @P1 IMAD R0, R54, UR47, RZ ;  /* 0x0000002f36001c24 */ /* 0x000fe8000f8e02ff */
[----:B-1----:R-:W-:Y:S05]  /*75c0*/  @P1 IMAD.WIDE R2, R0, 0x4, R2 ;  /* 0x0000000400021825 */ /* 0x002fea00078e0202 */
[----:B-----5:R1:W5:Y:S02]  /*75d0*/  @P1 LDG.E R33, desc[UR48][R2.64] ;  /* 0x0000003002211981 */ /* 0x020364000c1e1900 */
[----:B-1----:R-:W2:Y:S02]  /*75e0*/  @!P1 LDC R33, c[0x0][0x9a0] ;  /* 0x00026800ff219b82 */ /* 0x002ea40000000800 */
.L_x_107:
[----:B-----5:R-:W-:Y:S01]  /*75f0*/  FSETP.NEU.AND P1, PT, R35, RZ, PT ;  /* 0x000000ff2300720b */ /* 0x020fe20003f2d000 */
[----:B------:R-:W-:Y:S01]  /*7600*/  ULOP3.LUT UR4, UR56, 0x1, URZ, 0x3c, !UPT ;  /* 0x0000000138047892 */ /* 0x000fe2000f8e3cff */
[----:B------:R-:W-:Y:S01]  /*7610*/  SEL R2, RZ, 0xffffffff, P2 ;  /* 0xffffffffff027807 */ /* 0x000fe20001000000 */
[----:B------:R-:W-:Y:S01]  /*7620*/  IMAD.U32 R4, RZ, RZ, UR58 ;  /* 0x0000003aff047e24 */ /* 0x000fe2000f8e00ff */
[----:B------:R-:W-:Y:S01]  /*7630*/  @P4 LOP3.LUT P2, RZ, R59, 0xff, RZ, 0xc0, !PT ;  /* 0x000000ff3bff4812 */ /* 0x000fe2000784c0ff */
[----:B------:R-:W-:Y:S01]  /*7640*/  BSSY B1, `(.L_x_108) ;  /* 0x0000033000017945 */ /* 0x000fe20003800000 */
[----:B------:R-:W-:Y:S01]  /*7650*/  @P4 SEL R7, RZ, 0xffffffff, P1 ;  /* 0xffffffffff074807 */ /* 0x000fe20000800000 */
[----:B------:R-:W-:Y:S01]  /*7660*/  IMAD.U32 R39, RZ, RZ, UR4 ;  /* 0x00000004ff277e24 */ /* 0x000fe2000f8e00ff */
[----:B------:R-:W-:Y:S01]  /*7670*/  LEA R0, R4, UR51, 0x3 ;  /* 0x0000003304007c11 */ /* 0x000fe2000f8e18ff */
[----:B------:R-:W-:Y:S01]  /*7680*/  IMAD.MOV.U32 R86, RZ, RZ, 0x1 ;  /* 0x00000001ff567424 */ /* 0x000fe200078e00ff */
[----:B------:R-:W-:Y:S01]  /*7690*/  @P0 SEL R7, R2, R7, !P2 ;  /* 0x0000000702070207 */ /* 0x000fe20005000000 */
[----:B------:R-:W-:Y:S01]  /*76a0*/  IMAD.IADD R34, R32, 0x1, R17 ;  /* 0x0000000120227824 */ /* 0x000fe200078e0211 */
[----:B------:R-:W-:Y:S01]  /*76b0*/  LEA R84, R30, UR51, 0x3 ;  /* 0x000000331e547c11 */ /* 0x000fe2000f8e18ff */
[----:B------:R-:W-:Y:S01]  /*76c0*/  IMAD.U32 R85, RZ, RZ, UR58 ;  /* 0x0000003aff557e24 */ /* 0x000fe2000f8e00ff */
[----:B------:R-:W-:Y:S02]  /*76d0*/  @P4 LOP3.LUT R82, R7, 0x1, RZ, 0xc0, !PT ;  /* 0x0000000107524812 */ /* 0x000fe400078ec0ff */
[----:B------:R-:W-:Y:S02]  /*76e0*/  CS2R R50, SRZ ;  /* 0x0000000000327805 */ /* 0x000fe4000001ff00 */
[----:B------:R-:W-:Y:S02]  /*76f0*/  SHF.L.U32 R3, R75, 0x1f, RZ ;  /* 0x0000001f4b037819 */ /* 0x000fe400000006ff */
[----:B------:R-:W-:Y:S02]  /*7700*/  CS2R R48, SRZ ;  /* 0x0000000000307805 */ /* 0x000fe4000001ff00 */
[----:B------:R-:W-:Y:S02]  /*7710*/  ISETP.NE.U32.OR P5, PT, R82, 0x1, !P4 ;  /* 0x000000015200780c */ /* 0x000fe400067a5470 */
[----:B------:R-:W-:Y:S02]  /*7720*/  CS2R R42, SRZ ;  /* 0x00000000002a7805 */ /* 0x000fe4000001ff00 */
[----:B------:R-:W-:Y:S02]  /*7730*/  PLOP3.LUT P0, PT, PT, PT, UP1, 0x80, 0x8 ;  /* 0x000000000008781c */ /* 0x000fe40003f0f018 */
[----:B------:R-:W-:Y:S02]  /*7740*/  CS2R R40, SRZ ;  /* 0x0000000000287805 */ /* 0x000fe4000001ff00 */
[----:B------:R-:W-:Y:S02]  /*7750*/  LOP3.LUT P2, R81, R59, 0xff, RZ, 0xc0, !PT ;  /* 0x000000ff3b517812 */ /* 0x000fe4000784c0ff */
[----:B------:R-:W-:Y:S03]  /*7760*/  SEL R87, RZ, 0xffffffff, P1 ;  /* 0xffffffffff577807 */ /* 0x000fe60000800000 */
[----:B------:R-:W-:Y:S04]  /*7770*/  @P5 SHF.L.U32 R5, R39, 0x1f, RZ ;  /* 0x0000001f27055819 */ /* 0x000fe800000006ff */
[----:B------:R-:W-:Y:S01]  /*7780*/  @P0 SEL R87, R2, R87, !P2 ;  /* 0x0000005702570207 */ /* 0x000fe20005000000 */
[----:B------:R-:W1:Y:S03]  /*7790*/  @P5 SYNCS.PHASECHK.TRANS64.TRYWAIT P4, [R0+URZ+0x1a0], R5 ;  /* 0x0001a005000055a7 */ /* 0x000e6600080811ff */
[----:B------:R-:W-:Y:S01]  /*77a0*/  LOP3.LUT R87, R87, 0x1, RZ, 0xc0, !PT ;  /* 0x0000000157577812 */ /* 0x000fe200078ec0ff */
[----:B------:R3:W4:Y:S01]  /*77b0*/  SYNCS.PHASECHK.TRANS64.TRYWAIT P3, [R84+URZ+0x1f0], R3 ;  /* 0x0001f003540075a7 */ /* 0x00072200080611ff */
[----:B-1----:R-:W-:Y:S01]  /*77c0*/  @P5 SEL R86, RZ, 0x1, !P4 ;  /* 0x00000001ff565807 */ /* 0x002fe20006000000 */
[----:B---3--:R-:W-:Y:S06]  /*77d0*/  @!P5 BRA `(.L_x_109) ;  /* 0x000000000064d947 */ /* 0x008fec0003800000 */
[----:B------:R-:W-:Y:S01]  /*77e0*/  ISETP.NE.AND P1, PT, R86, RZ, PT ;  /* 0x000000ff5600720c */ /* 0x000fe20003f25270 */
[----:B------:R-:W-:Y:S01]  /*77f0*/  BSSY B0, `(.L_x_110) ;  /* 0x0000007000007945 */ /* 0x000fe20003800000 */
[----:B------:R-:W-:Y:S01]  /*7800*/  ISETP.NE.U32.AND P0, PT, R87, 0x1, PT ;  /* 0x000000015700780c */ /* 0x000fe20003f05070 */
[----:B------:R-:W-:Y:S10]  /*7810*/  IMAD.U32 R5, RZ, RZ, UR58 ;  /* 0x0000003aff057e24 */ /* 0x000ff4000f8e00ff */
[----:B------:R-:W-:Y:S05]  /*7820*/  @P1 BRA `(.L_x_111) ;  /* 0x00000000000c1947 */ /* 0x000fea0003800000 */
[----:B------:R-:W-:Y:S04]  /*7830*/  SHF.L.U32 R7, R39, 0x1f, RZ ;  /* 0x0000001f27077819 */ /* 0x000fe800000006ff */
[----:B------:R-:W1:Y:S02]  /*7840*/  SYNCS.PHASECHK.TRANS64.TRYWAIT P1, [R0+URZ+0x1a0], R7 ;  /* 0x0001a007000075a7 */ /* 0x000e6400080211ff */
[----:B-1----:R-:W-:Y:S05]  /*7850*/  @!P1 BRA `(.L_x_112) ;  /* 0x00000024003c9947 */ /* 0x002fea0003800000 */
.L_x_111:
[----:B------:R-:W-:Y:S05]  /*7860*/  BSYNC B0 ;  /* 0x0000000000007941 */ /* 0x000fea0003800000 */
.L_x_110:
[----:B-1----:R-:W-:Y:S01]  /*7870*/  @P0 IMAD R0, R5, 0x800, R76 ;  /* 0x0000080005000824 */ /* 0x002fe200078e024c */
[----:B------:R-:W-:Y:S02]  /*7880*/  CS2R R42, SRZ ;  /* 0x00000000002a7805 */ /* 0x000fe4000001ff00 */
[----:B------:R-:W-:Y:S02]  /*7890*/  CS2R R40, SRZ ;  /* 0x0000000000287805 */ /* 0x000fe4000001ff00 */
[----:B------:R-:W-:Y:S02]  /*78a0*/  CS2R R50, SRZ ;  /* 0x0000000000327805 */ /* 0x000fe4000001ff00 */
[----:B------:R-:W-:Y:S02]  /*78b0*/  CS2R R48, SRZ ;  /* 0x0000000000307805 */ /* 0x000fe4000001ff00 */
[----:B------:R-:W-:Y:S01]  /*78c0*/  @P0 LEA R5, R0, UR51, 0x1 ;  /* 0x0000003300050c11 */ /* 0x000fe2000f8e08ff */
[----:B------:R-:W-:Y:S05]  /*78d0*/  @P0 WARPSYNC.ALL ;  /* 0x0000000000000948 */ /* 0x000fea0003800000 */
[----:B------:R1:W3:Y:S01]  /*78e0*/  @P0 LDSM.16.M88.4 R40, [R5+0x400] ;  /* 0x000400000528083b */ /* 0x0002e20000000200 */
[----:B------:R-:W-:Y:S01]  /*78f0*/  UIADD3 UR5, UPT, UPT, UR58, 0x1, URZ ;  /* 0x000000013a057890 */ /* 0x000fe2000fffe0ff */
[----:B------:R-:W-:Y:S03]  /*7900*/  @P0 IMAD R0, R80, 0x2, R5 ;  /* 0x0000000250000824 */ /* 0x000fe600078e0205 */
[----:B------:R-:W-:Y:S02]  /*7910*/  UISETP.NE.AND UP0, UPT, UR5, 0x3, UPT ;  /* 0x000000030500788c */ /* 0x000fe4000bf05270 */
[----:B------:R1:W1:Y:S02]  /*7920*/  @P0 LDSM.16.M88.4 R48, [R0+0x400] ;  /* 0x000400000030083b */ /* 0x0002640000000200 */
[----:B------:R-:W-:Y:S02]  /*7930*/  USEL UR4, URZ, 0x1, UP0 ;  /* 0x00000001ff047887 */ /* 0x000fe40008000000 */
[----:B------:R-:W-:Y:S04]  /*7940*/  USEL UR5, UR5, URZ, UP0 ;  /* 0x000000ff05057287 */ /* 0x000fe80008000000 */
[----:B------:R-:W-:Y:S02]  /*7950*/  LOP3.LUT R39, R39, UR4, RZ, 0x3c, !PT ;  /* 0x0000000427277c12 */ /* 0x000fe4000f8e3cff */
[----:B------:R-:W-:Y:S02]  /*7960*/  IMAD.U32 R85, RZ, RZ, UR5 ;  /* 0x00000005ff557e24 */ /* 0x000fe4000f8e00ff */
.L_x_109:
[----:B------:R-:W-:Y:S05]  /*7970*/  BSYNC B1 ;  /* 0x0000000000017941 */ /* 0x000fea0003800000 */
.L_x_108:
[----:B-1----:R-:W-:Y:S04]  /*7980*/  SHF.R.U32.HI R5, RZ, 0x15, R34 ;  /* 0x00000015ff057819 */ /* 0x002fe80000011622 */
[----:B------:R-:W-:Y:S01]  /*7990*/  LOP3.LUT P0, RZ, R5, 0x3, R78, 0x48, !PT ;  /* 0x0000000305ff7812 */ /* 0x000fe2000780484e */
[----:B------:R-:W-:Y:S01]  /*79a0*/  @!UPT UIADD3 URZ, UPT, UPT, URZ, URZ, URZ ;  /* 0x000000fffffff290 */ /* 0x000fe2000fffe0ff */
[----:B----4-:R-:W-:Y:S11]  /*79b0*/  @P3 BRA `(.L_x_113) ;  /* 0x0000000000083947 */ /* 0x010ff60003800000 */
[----:B------:R-:W1:Y:S02]  /*79c0*/  SYNCS.PHASECHK.TRANS64.TRYWAIT P1, [R84+URZ+0x1f0], R3 ;  /* 0x0001f003540075a7 */ /* 0x000e6400080211ff */
[----:B-1----:R-:W-:Y:S05]  /*79d0*/  @!P1 BRA `(.L_x_114) ;  /* 0x0000002000f09947 */ /* 0x002fea0003800000 */
.L_x_113:
[----:B------:R-:W-:Y:S05]  /*79e0*/  @!P0 BRA `(.L_x_115) ;  /* 0x0000000000408947 */ /* 0x000fea0003800000 */
[----:B------:R-:W4:Y:S01]  /*79f0*/  LDCU.64 UR8, c[0x4][0x70] ;  /* 0x01000e00ff0877ac */ /* 0x000f220008000a00 */
[----:B-1----:R-:W-:Y:S01]  /*7a00*/  MOV R3, 0x0 ;  /* 0x0000000000037802 */ /* 0x002fe20000000f00 */
[----:B------:R-:W-:Y:S02]  /*7a10*/  HFMA2 R12, -RZ, RZ, 0, 5.9604644775390625e-08 ;  /* 0x00000001ff0c7431 */ /* 0x000fe400000001ff */
[----:B------:R-:W-:Y:S02]  /*7a20*/  IMAD.MOV.U32 R8, RZ, RZ, 0x192 ;  /* 0x00000192ff087424 */ /* 0x000fe400078e00ff */
[----:B------:R-:W-:Y:S01]  /*7a30*/  IMAD.MOV.U32 R13, RZ, RZ, RZ ;  /* 0x000000ffff0d7224 */ /* 0x000fe200078e00ff */
[----:B------:R-:W1:Y:S01]  /*7a40*/  LDCU.64 UR6, c[0x4][0x78] ;  /* 0x01000f00ff0677ac */ /* 0x000e620008000a00 */
[----:B------:R-:W2:Y:S01]  /*7a50*/  LDC.64 R2, c[0x4][R3] ;  /* 0x0100000003027b82 */ /* 0x000ea20000000a00 */
[----:B------:R-:W5:Y:S01]  /*7a60*/  LDCU.64 UR4, c[0x4][0x10] ;  /* 0x01000200ff0477ac */ /* 0x000f620008000a00 */
[----:B----4-:R-:W-:Y:S01]  /*7a70*/  MOV R5, UR9 ;  /* 0x0000000900057c02 */ /* 0x010fe20008000f00 */
[----:B------:R-:W-:Y:S01]  /*7a80*/  IMAD.U32 R4, RZ, RZ, UR8 ;  /* 0x00000008ff047e24 */ /* 0x000fe2000f8e00ff */
[----:B-1----:R-:W-:Y:S01]  /*7a90*/  MOV R7, UR7 ;  /* 0x0000000700077c02 */ /* 0x002fe20008000f00 */
[----:B------:R-:W-:Y:S01]  /*7aa0*/  IMAD.U32 R6, RZ, RZ, UR6 ;  /* 0x00000006ff067e24 */ /* 0x000fe2000f8e00ff */
[----:B-----5:R-:W-:Y:S01]  /*7ab0*/  MOV R11, UR5 ;  /* 0x00000005000b7c02 */ /* 0x020fe20008000f00 */
[----:B------:R-:W-:Y:S02]  /*7ac0*/  IMAD.U32 R10, RZ, RZ, UR4 ;  /* 0x00000004ff0a7e24 */ /* 0x000fe4000f8e00ff */
[----:B------:R-:W-:Y:S07]  /*7ad0*/  LEPC R20, `(.L_x_115) ;  /* 0x000000001014794e */ /* 0x000fee0000000000 */
[----:B--23--:R-:W-:Y:S05]  /*7ae0*/  CALL.ABS.NOINC R2 ;  /* 0x0000000002007343 */ /* 0x00cfea0003c00000 */
.L_x_115:
[----:B------:R-:W-:Y:S05]  /*7af0*/  WARPSYNC.ALL ;  /* 0x0000000000007948 */ /* 0x000fea0003800000 */
[----:B------:R-:W-:Y:S01]  /*7b00*/  R2UR UR4, R34 ;  /* 0x00000000220472ca */ /* 0x000fe200000e0000 */
[--C-:B---3--:R-:W-:Y:S01]  /*7b10*/  HADD2.F32 R20, -RZ, R40.reuse.H0_H0 ;  /* 0x20000028ff147230 */ /* 0x108fe20000004100 */
[----:B------:R-:W-:Y:S01]  /*7b20*/  MOV R69, UR58 ;  /* 0x0000003a00457c02 */ /* 0x000fe20008000f00 */
[----:B------:R-:W-:Y:S01]  /*7b30*/  HADD2.F32 R21, -RZ, R40.H1_H1 ;  /* 0x30000028ff157230 */ /* 0x000fe20000004100 */
[----:B------:R-:W-:Y:S01]  /*7b40*/  SHF.L.U32 R88, R80, 0x1, RZ ;  /* 0x0000000150587819 */ /* 0x000fe200000006ff */
[----:B------:R-:W-:Y:S01]  /*7b50*/  HADD2.F32 R36, -RZ, R41.H1_H1 ;  /* 0x30000029ff247230 */ /* 0x000fe20000004100 */
[----:B------:R-:W-:Y:S01]  /*7b60*/  LEA R89, R69, R76, 0xb ;  /* 0x0000004c45597211 */ /* 0x000fe200078e58ff */
[----:B------:R-:W-:Y:S01]  /*7b70*/  HADD2.F32 R37, -RZ, R48.H0_H0 ;  /* 0x20000030ff257230 */ /* 0x000fe20000004100 */
[----:B------:R-:W-:Y:S01]  /*7b80*/  ISETP.NE.AND P1, PT, R77, RZ, PT ;  /* 0x000000ff4d00720c */ /* 0x000fe20003f25270 */
[----:B------:R-:W-:Y:S01]  /*7b90*/  HADD2.F32 R38, -RZ, R51.H1_H1 ;  /* 0x30000033ff267230 */ /* 0x000fe20000004100 */
[----:B------:R-:W-:Y:S01]  /*7ba0*/  LEA R91, R89, UR51, 0x1 ;  /* 0x00000033595b7c11 */ /* 0x000fe2000f8e08ff */
[----:B------:R-:W-:Y:S02]  /*7bb0*/  BSSY.RECONVERGENT B0, `(.L_x_116) ;  /* 0x0000047000007945 */ /* 0x000fe40003800200 */
[----:B------:R-:W2:Y:S01]  /*7bc0*/  LDTM.16dp256bit.x4 R4, tmem[UR4] ;  /* 0x00000004000479ee */ /* 0x000ea20008120000 */
[----:B------:R-:W-:Y:S01]  /*7bd0*/  IADD3 R90, PT, PT, R88, 0x400, R91 ;  /* 0x00000400585a7810 */ /* 0x000fe20007ffe05b */
[C---:B--2---:R-:W-:Y:S01]  /*7be0*/  FMUL R0, R33.reuse, R4 ;  /* 0x0000000421007220 */ /* 0x044fe20000400000 */
[C---:B------:R-:W-:Y:S01]  /*7bf0*/  FMUL R2, R33.reuse, R5 ;  /* 0x0000000521027220 */ /* 0x040fe20000400000 */
[C---:B-1----:R-:W-:Y:S01]  /*7c00*/  FMUL R3, R33.reuse, R6 ;  /* 0x0000000621037220 */ /* 0x042fe20000400000 */
[----:B------:R-:W-:Y:S01]  /*7c10*/  FMUL R7, R33, R7 ;  /* 0x0000000721077220 */ /* 0x000fe20000400000 */
[C---:B------:R-:W-:Y:S01]  /*7c20*/  FFMA R0, R35.reuse, R20, R0 ;  /* 0x0000001423007223 */ /* 0x040fe20000000000 */
[----:B------:R-:W-:Y:S02]  /*7c30*/  HADD2.F32 R20, -RZ, R41.H0_H0 ;  /* 0x20000029ff147230 */ /* 0x000fe40000004100 */
[----:B------:R-:W-:Y:S01]  /*7c40*/  FFMA R2, R35, R21, R2 ;  /* 0x0000001523027223 */ /* 0x000fe20000000002 */
[C---:B------:R-:W-:Y:S01]  /*7c50*/  FMUL R4, R33.reuse, R8 ;  /* 0x0000000821047220 */ /* 0x040fe20000400000 */
[----:B------:R-:W-:Y:S01]  /*7c60*/  FMUL R5, R33, R9 ;  /* 0x0000000921057220 */ /* 0x000fe20000400000 */
[--C-:B------:R-:W-:Y:S02]  /*7c70*/  HADD2.F32 R21, -RZ, R43.reuse.H0_H0 ;  /* 0x2000002bff157230 */ /* 0x100fe40000004100 */
[C---:B------:R-:W-:Y:S01]  /*7c80*/  FFMA R3, R35.reuse, R20, R3 ;  /* 0x0000001423037223 */ /* 0x040fe20000000003 */
[--C-:B------:R-:W-:Y:S01]  /*7c90*/  HADD2.F32 R20, -RZ, R42.reuse.H0_H0 ;  /* 0x2000002aff147230 */ /* 0x100fe20000004100 */
[----:B------:R-:W-:Y:S01]  /*7ca0*/  F2FP.F16.F32.PACK_AB R44, R2, R0 ;  /* 0x00000000022c723e */ /* 0x000fe200000000ff */
[----:B------:R-:W-:Y:S01]  /*7cb0*/  FFMA R7, R35, R36, R7 ;  /* 0x0000002423077223 */ /* 0x000fe20000000007 */
[----:B------:R-:W-:Y:S01]  /*7cc0*/  FMUL R6, R33, R10 ;  /* 0x0000000a21067220 */ /* 0x000fe20000400000 */
[----:B------:R-:W-:Y:S02]  /*7cd0*/  HADD2.F32 R36, -RZ, R43.H1_H1 ;  /* 0x3000002bff247230 */ /* 0x000fe40000004100 */
[----:B------:R-:W-:Y:S01]  /*7ce0*/  FFMA R4, R35, R20, R4 ;  /* 0x0000001423047223 */ /* 0x000fe20000000004 */
[----:B------:R-:W-:Y:S01]  /*7cf0*/  HADD2.F32 R20, -RZ, R42.H1_H1 ;  /* 0x3000002aff147230 */ /* 0x000fe20000004100 */
[----:B------:R-:W-:Y:S01]  /*7d00*/  F2FP.F16.F32.PACK_AB R45, R7, R3 ;  /* 0x00000003072d723e */ /* 0x000fe200000000ff */
[C---:B------:R-:W-:Y:S01]  /*7d10*/  FMUL R11, R33.reuse, R11 ;  /* 0x0000000b210b7220 */ /* 0x040fe20000400000 */
[C---:B------:R-:W-:Y:S01]  /*7d20*/  FMUL R8, R33.reuse, R12 ;  /* 0x0000000c21087220 */ /* 0x040fe20000400000 */
[----:B------:R-:W-:Y:S01]  /*7d30*/  FMUL R9, R33, R13 ;  /* 0x0000000d21097220 */ /* 0x000fe20000400000 */
[C---:B------:R-:W-:Y:S01]  /*7d40*/  FFMA R5, R35.reuse, R20, R5 ;  /* 0x0000001423057223 */ /* 0x040fe20000000005 */
[----:B------:R-:W-:Y:S02]  /*7d50*/  HADD2.F32 R20, -RZ, R48.H1_H1 ;  /* 0x30000030ff147230 */ /* 0x000fe40000004100 */
[C---:B------:R-:W-:Y:S01]  /*7d60*/  FFMA R6, R35.reuse, R21, R6 ;  /* 0x0000001523067223 */ /* 0x040fe20000000006 */
[C---:B------:R-:W-:Y:S01]  /*7d70*/  FFMA R11, R35.reuse, R36, R11 ;  /* 0x00000024230b7223 */ /* 0x040fe2000000000b */
[C---:B------:R-:W-:Y:S01]  /*7d80*/  FFMA R8, R35.reuse, R37, R8 ;  /* 0x0000002523087223 */ /* 0x040fe20000000008 */
[--C-:B------:R-:W-:Y:S02]  /*7d90*/  HADD2.F32 R21, -RZ, R49.reuse.H0_H0 ;  /* 0x20000031ff157230 */ /* 0x100fe40000004100 */
[----:B------:R-:W-:Y:S01]  /*7da0*/  FFMA R9, R35, R20, R9 ;  /* 0x0000001423097223 */ /* 0x000fe20000000009 */
[C---:B------:R-:W-:Y:S01]  /*7db0*/  FMUL R10, R33.reuse, R14 ;  /* 0x0000000e210a7220 */ /* 0x040fe20000400000 */
[----:B------:R-:W-:Y:S02]  /*7dc0*/  HADD2.F32 R20, -RZ, R49.H1_H1 ;  /* 0x30000031ff147230 */ /* 0x000fe40000004100 */
[C---:B------:R-:W-:Y:S01]  /*7dd0*/  FMUL R15, R33.reuse, R15 ;  /* 0x0000000f210f7220 */ /* 0x040fe20000400000 */
[----:B------:R-:W-:Y:S01]  /*7de0*/  FMUL R12, R33, R16 ;  /* 0x00000010210c7220 */ /* 0x000fe20000400000 */
[C---:B------:R-:W-:Y:S01]  /*7df0*/  FFMA R10, R35.reuse, R21, R10 ;  /* 0x00000015230a7223 */ /* 0x040fe2000000000a */
[--C-:B------:R-:W-:Y:S02]  /*7e00*/  HADD2.F32 R36, -RZ, R50.reuse.H1_H1 ;  /* 0x30000032ff247230 */ /* 0x100fe40000004100 */
[----:B------:R-:W-:Y:S01]  /*7e10*/  FFMA R15, R35, R20, R15 ;  /* 0x00000014230f7223 */ /* 0x000fe2000000000f */
[----:B------:R-:W-:Y:S02]  /*7e20*/  HADD2.F32 R20, -RZ, R50.H0_H0 ;  /* 0x20000032ff147230 */ /* 0x000fe40000004100 */
[C---:B------:R-:W-:Y:S01]  /*7e30*/  FMUL R13, R33.reuse, R17 ;  /* 0x00000011210d7220 */ /* 0x040fe20000400000 */
[----:B------:R-:W-:Y:S02]  /*7e40*/  HADD2.F32 R21, -RZ, R51.H0_H0 ;  /* 0x20000033ff157230 */ /* 0x000fe40000004100 */
[C---:B------:R-:W-:Y:S01]  /*7e50*/  FMUL R14, R33.reuse, R18 ;  /* 0x00000012210e7220 */ /* 0x040fe20000400000 */
[----:B------:R-:W-:Y:S01]  /*7e60*/  FMUL R19, R33, R19 ;  /* 0x0000001321137220 */ /* 0x000fe20000400000 */
[C---:B------:R-:W-:Y:S01]  /*7e70*/  FFMA R12, R35.reuse, R20, R12 ;  /* 0x00000014230c7223 */ /* 0x040fe2000000000c */
[C---:B------:R-:W-:Y:S01]  /*7e80*/  FFMA R13, R35.reuse, R36, R13 ;  /* 0x00000024230d7223 */ /* 0x040fe2000000000d */
[C---:B------:R-:W-:Y:S01]  /*7e90*/  FFMA R14, R35.reuse, R21, R14 ;  /* 0x00000015230e7223 */ /* 0x040fe2000000000e */
[----:B------:R-:W-:Y:S01]  /*7ea0*/  FFMA R19, R35, R38, R19 ;  /* 0x0000002623137223 */ /* 0x000fe20000000013 */
[----:B------:R-:W-:Y:S02]  /*7eb0*/  F2FP.F16.F32.PACK_AB R46, R5, R4 ;  /* 0x00000004052e723e */ /* 0x000fe400000000ff */
[----:B------:R-:W-:Y:S02]  /*7ec0*/  F2FP.F16.F32.PACK_AB R47, R11, R6 ;  /* 0x000000060b2f723e */ /* 0x000fe400000000ff */
[----:B------:R-:W-:Y:S02]  /*7ed0*/  F2FP.F16.F32.PACK_AB R68, R9, R8 ;  /* 0x000000080944723e */ /* 0x000fe400000000ff */
[----:B------:R-:W-:Y:S01]  /*7ee0*/  F2FP.F16.F32.PACK_AB R69, R15, R10 ;  /* 0x0000000a0f45723e */ /* 0x000fe200000000ff */
[----:B------:R1:W-:Y:S01]  /*7ef0*/  STSM.16.M88.4 [R91+0x400], R44 ;  /* 0x0004002c5b007844 */ /* 0x0003e20000000200 */
[----:B------:R-:W-:Y:S02]  /*7f00*/  F2FP.F16.F32.PACK_AB R70, R13, R12 ;  /* 0x0000000c0d46723e */ /* 0x000fe400000000ff */
[----:B------:R-:W-:Y:S05]  /*7f10*/  F2FP.F16.F32.PACK_AB R71, R19, R14 ;  /* 0x0000000e1347723e */ /* 0x000fea00000000ff */
[----:B------:R1:W-:Y:S01]  /*7f20*/  STSM.16.M88.4 [R90], R68 ;  /* 0x000000445a007844 */ /* 0x0003e20000000200 */
[----:B------:R-:W-:Y:S01]  /*7f30*/  @!PT LDS RZ, [RZ] ;  /* 0x00000000fffff984 */ /* 0x000fe20000000800 */
[----:B------:R-:W-:Y:S01]  /*7f40*/  @!PT LDS RZ, [RZ] ;  /* 0x00000000fffff984 */ /* 0x000fe20000000800 */
[----:B------:R-:W-:Y:S01]  /*7f50*/  @!PT LDS RZ, [RZ] ;  /* 0x00000000fffff984 */ /* 0x000fe20000000800 */
[----:B------:R-:W-:Y:S01]  /*7f60*/  @!PT LDS RZ, [RZ] ;  /* 0x00000000fffff984 */ /* 0x000fe20000000800 */
[----:B------:R2:W-:Y:S07]  /*7f70*/  MEMBAR.ALL.CTA ;  /* 0x0000000000007992 */ /* 0x0005ee0000008000 */
[----:B--2---:R-:W2:Y:S02]  /*7f80*/  FENCE.VIEW.ASYNC.S ;  /* 0x00000000000073c6 */ /* 0x004ea40000000000 */
[----:B--2---:R-:W-:Y:S06]  /*7f90*/  BAR.SYNC.DEFER_BLOCKING 0x1, 0x80 ;  /* 0x0042000000007b1d */ /* 0x004fec0000010000 */
[----:B------:R-:W-:Y:S05]  /*7fa0*/  @P1 BRA `(.L_x_117) ;  /* 0x00000000001c1947 */ /* 0x000fea0003800000 */
[----:B------:R-:W-:Y:S02]  /*7fb0*/  UIADD3 UR4, UP0, UPT, UR60, 0x780, URZ ;  /* 0x000007803c047890 */ /* 0x000fe4000ff1e0ff */
[----:B------:R-:W-:Y:S02]  /*7fc0*/  ULEA UR6, UR58, UR51, 0xc ;  /* 0x000000333a067291 */ /* 0x000fe4000f8e60ff */
[----:B------:R-:W-:Y:S02]  /*7fd0*/  UIADD3.X UR5, UPT, UPT, URZ, UR61, URZ, UP0, !UPT ;  /* 0x0000003dff057290 */ /* 0x000fe400087fe4ff */
[----:B------:R-:W-:Y:S01]  /*7fe0*/  UIADD3 UR40, UPT, UPT, UR6, 0x400, URZ ;  /* 0x0000040006287890 */ /* 0x000fe2000fffe0ff */
[----:B------:R-:W-:Y:S08]  /*7ff0*/  UMOV UR41, UR52 ;  /* 0x0000003400297c82 */ /* 0x000ff00008000000 */
[----:B------:R2:W-:Y:S02]  /*8000*/  UTMASTG.5D [UR40], [UR4] ;  /* 0x00000028040073b5 */ /* 0x0005e40008020000 */
[----:B--2---:R0:W-:Y:S02]  /*8010*/  UTMACMDFLUSH ;  /* 0x00000000000079b7 */ /* 0x0041e40000000000 */
.L_x_117:
[----:B------:R-:W-:Y:S05]  /*8020*/  BSYNC.RECONVERGENT B0 ;  /* 0x0000000000007941 */ /* 0x000fea0003800200 */
.L_x_116:
[----:B------:R-:W-:Y:S01]  /*8030*/  UIADD3 UR47, UPT, UPT, UR58, 0x1, URZ ;  /* 0x000000013a2f7890 */ /* 0x000fe2000fffe0ff */
[----:B------:R-:W-:Y:S01]  /*8040*/  ISETP.NE.AND P2, PT, R83, RZ, PT ;  /* 0x000000ff5300720c */ /* 0x000fe20003f45270 */
[----:B------:R-:W-:Y:S02]  /*8050*/  BSSY.RECONVERGENT B0, `(.L_x_118) ;  /* 0x0000006000007945 */ /* 0x000fe40003800200 */
[----:B------:R-:W-:Y:S01]  /*8060*/  UISETP.NE.AND UP0, UPT, UR47, 0x3, UPT ;  /* 0x000000032f00788c */ /* 0x000fe2000bf05270 */
[----:B------:R-:W-:Y:S03]  /*8070*/  ISETP.NE.U32.OR P0, PT, R82, 0x1, !P2 ;  /* 0x000000015200780c */ /* 0x000fe60005705470 */
[----:B------:R-:W-:Y:S01]  /*8080*/  USEL UR59, UR47, URZ, UP0 ;  /* 0x000000ff2f3b7287 */ /* 0x000fe20008000000 */
[----:B------:R-:W-:Y:S11]  /*8090*/  @P1 BRA `(.L_x_119) ;  /* 0x0000000000041947 */ /* 0x000ff60003800000 */
[----:B------:R-:W-:Y:S04]  /*80a0*/  DEPBAR.LE SB0, 0x1 ;  /* 0x000080400000791a */ /* 0x000fe80000000000 */
.L_x_119:
[----:B------:R-:W-:Y:S05]  /*80b0*/  BSYNC.RECONVERGENT B0 ;  /* 0x0000000000007941 */ /* 0x000fea0003800200 */
.L_x_118:
[----:B------:R-:W-:Y:S01]  /*80c0*/  BAR.SYNC.DEFER_BLOCKING 0x1, 0x80 ;  /* 0x0042000000007b1d */ /* 0x000fe20000010000 */
[----:B------:R-:W-:Y:S01]  /*80d0*/  LEA R3, R85, UR51, 0x3 ;  /* 0x0000003355037c11 */ /* 0x000fe2000f8e18ff */
[----:B------:R-:W-:Y:S01]  /*80e0*/  UISETP.NE.AND UP0, UPT, UR55, URZ, UPT ;  /* 0x000000ff3700728c */ /* 0x000fe2000bf05270 */
[----:B------:R-:W-:Y:S08]  /*80f0*/  @P0 SHF.L.U32 R4, R39, 0x1f, RZ ;  /* 0x0000001f27040819 */ /* 0x000ff000000006ff */
[----:B------:R-:W-:Y:S05]  /*8100*/  BRA.U !UP0, `(.L_x_120) ;  /* 0x0000000108287547 */ /* 0x000fea000b800000 */
[----:B------:R-:W2:Y:S01]  /*8110*/  S2R R0, SR_CgaCtaId ;  /* 0x0000000000007919 */ /* 0x000ea20000008800 */
[----:B------:R-:W-:Y:S01]  /*8120*/  ISETP.NE.U32.OR P1, PT, R82, 0x1, !P2 ;  /* 0x000000015200780c */ /* 0x000fe20005725470 */
[----:B------:R-:W-:Y:S01]  /*8130*/  IMAD.U32 R2, RZ, RZ, UR54 ;  /* 0x00000036ff027e24 */ /* 0x000fe2000f8e00ff */
[----:B------:R-:W-:Y:S04]  /*8140*/  UIADD3 UR54, UPT, UPT, UR54, 0x1, URZ ;  /* 0x0000000136367890 */ /* 0x000fe8000fffe0ff */
[----:B------:R-:W-:Y:S04]  /*8150*/  UISETP.NE.AND UP0, UPT, UR54, 0x3, UPT ;  /* 0x000000033600788c */ /* 0x000fe8000bf05270 */
[----:B------:R-:W-:Y:S03]  /*8160*/  USEL UR54, UR54, URZ, UP0 ;  /* 0x000000ff36367287 */ /* 0x000fe60008000000 */
[----:B------:R-:W-:Y:S05]  /*8170*/  @P1 LEA R2, R2, UR51, 0x3 ;  /* 0x0000003302021c11 */ /* 0x000fea000f8e18ff */
[----:B------:R-:W-:Y:S05]  /*8180*/  @P1 VIADD R5, R2, 0x1b8 ;  /* 0x000001b802051836 */ /* 0x000fea0000000000 */
[----:B--2---:R-:W-:Y:S04]  /*8190*/  @P1 PRMT R0, R0, 0x654, R5 ;  /* 0x0000065400001816 */ /* 0x004fe80000000005 */
[----:B------:R2:W-:Y:S03]  /*81a0*/  @P1 SYNCS.ARRIVE.TRANS64.RED.A1T0 RZ, [R0+URZ], RZ ;  /* 0x000000ff00ff19a7 */ /* 0x0005e600081004ff */
.L_x_120:
[----:B------:R-:W3:Y:S01]  /*81b0*/  @P0 SYNCS.PHASECHK.TRANS64.TRYWAIT P1, [R3+URZ+0x1a0], R4 ;  /* 0x0001a004030005a7 */ /* 0x000ee200080211ff */
[----:B------:R-:W-:Y:S01]  /*81c0*/  BSSY B1, `(.L_x_121) ;  /* 0x0000011000017945 */ /* 0x000fe20003800000 */
[----:B---3--:R-:W-:Y:S03]  /*81d0*/  @P0 SEL R86, RZ, 0x1, !P1 ;  /* 0x00000001ff560807 */ /* 0x008fe60004800000 */
[----:B------:R-:W-:Y:S05]  /*81e0*/  @!P0 BRA `(.L_x_122) ;  /* 0x0000000000388947 */ /* 0x000fea0003800000 */
[----:B------:R-:W-:Y:S01]  /*81f0*/  ISETP.NE.U32.AND P0, PT, R87, 0x1, PT ;  /* 0x000000015700780c */ /* 0x000fe20003f05070 */
[----:B------:R-:W-:Y:S01]  /*8200*/  BSSY B0, `(.L_x_123) ;  /* 0x0000008000007945 */ /* 0x000fe20003800000 */
[----:B------:R-:W-:Y:S11]  /*8210*/  ISETP.NE.AND P1, PT, R86, RZ, PT ;  /* 0x000000ff5600720c */ /* 0x000ff60003f25270 */
[----:B------:R-:W-:Y:S05]  /*8220*/  @P0 IMAD R5, R85, 0x800, R76 ;  /* 0x0000080055050824 */ /* 0x000fea00078e024c */
[----:B------:R-:W-:Y:S01]  /*8230*/  @P0 LEA R5, R5, UR51, 0x1 ;  /* 0x0000003305050c11 */ /* 0x000fe2000f8e08ff */
[----:B------:R-:W-:Y:S06]  /*8240*/  @P1 BRA `(.L_x_124) ;  /* 0x00000000000c1947 */ /* 0x000fec0003800000 */
[----:B--2---:R-:W-:Y:S04]  /*8250*/  SHF.L.U32 R0, R39, 0x1f, RZ ;  /* 0x0000001f27007819 */ /* 0x004fe800000006ff */
[----:B------:R-:W2:Y:S02]  /*8260*/  SYNCS.PHASECHK.TRANS64.TRYWAIT P1, [R3+URZ+0x1a0], R0 ;  /* 0x0001a000030075a7 */ /* 0x000ea400080211ff */
[----:B--2---:R-:W-:Y:S05]  /*8270*/  @!P1 BRA `(.L_x_125) ;  /* 0x0000001800dc9947 */ /* 0x004fea0003800000 */
.L_x_124:
[----:B------:R-:W-:Y:S05]  /*8280*/  BSYNC B0 ;  /* 0x0000000000007941 */ /* 0x000fea0003800000 */
.L_x_123:
[----:B--2---:R-:W-:Y:S01]  /*8290*/  @P0 IADD3 R0, PT, PT, R88, R5, RZ ;  /* 0x0000000558000210 */ /* 0x004fe20007ffe0ff */
[----:B------:R-:W-:Y:S05]  /*82a0*/  @P0 WARPSYNC.ALL ;  /* 0x0000000000000948 */ /* 0x000fea0003800000 */
[----:B------:R3:W4:Y:S04]  /*82b0*/  @P0 LDSM.16.M88.4 R40, [R5+0x400] ;  /* 0x000400000528083b */ /* 0x0007280000000200 */
[----:B------:R3:W2:Y:S02]  /*82c0*/  @P0 LDSM.16.M88.4 R48, [R0+0x400] ;  /* 0x000400000030083b */ /* 0x0006a40000000200 */
.L_x_122:
[----:B------:R-:W-:Y:S05]  /*82d0*/  BSYNC B1 ;  /* 0x0000000000017941 */ /* 0x000fea0003800000 */
.L_x_121:
[----:B------:R-:W-:Y:S05]  /*82e0*/  VIADD R3, R34, 0x20 ;  /* 0x0000002022037836 */ /* 0x000fea0000000000 */
[----:B------:R-:W-:Y:S04]  /*82f0*/  SHF.R.U32.HI R3, RZ, 0x15, R3 ;  /* 0x00000015ff037819 */ /* 0x000fe80000011603 */
[----:B------:R-:W-:Y:S11]  /*8300*/  LOP3.LUT P0, RZ, R3, 0x3, R78, 0x48, !PT ;  /* 0x0000000303ff7812 */ /* 0x000ff6000780484e */
[----:B------:R-:W-:Y:S02]  /*8310*/  @!UPT UIADD3 URZ, UPT, UPT, URZ, URZ, URZ ;  /* 0x000000fffffff290 */ /* 0x000fe4000fffe0ff */
[----:B------:R-:W-:Y:S05]  /*8320*/  @!P0 BRA `(.L_x_126) ;  /* 0x0000000000408947 */ /* 0x000fea0003800000 */
[----:B------:R-:W3:Y:S01]  /*8330*/  LDCU.64 UR8, c[0x4][0x70] ;  /* 0x01000e00ff0877ac */ /* 0x000ee20008000a00 */
[----:B------:R-:W-:Y:S01]  /*8340*/  MOV R3, 0x0 ;  /* 0x0000000000037802 */ /* 0x000fe20000000f00 */
[----:B------:R-:W-:Y:S02]  /*8350*/  HFMA2 R12, -RZ, RZ, 0, 5.9604644775390625e-08 ;  /* 0x00000001ff0c7431 */ /* 0x000fe400000001ff */
[----:B------:R-:W-:Y:S02]  /*8360*/  IMAD.MOV.U32 R8, RZ, RZ, 0x192 ;  /* 0x00000192ff087424 */ /* 0x000fe400078e00ff */
[----:B------:R-:W-:Y:S01]  /*8370*/  IMAD.MOV.U32 R13, RZ, RZ, RZ ;  /* 0x000000ffff0d7224 */ /* 0x000fe200078e00ff */
[----:B------:R-:W5:Y:S01]  /*8380*/  LDCU.64 UR6, c[0x4][0x78] ;  /* 0x01000f00ff0677ac */ /* 0x000f620008000a00 */
[----:B------:R-:W1:Y:S01]  /*8390*/  LDC.64 R2, c[0x4][R3] ;  /* 0x0100000003027b82 */ /* 0x000e620000000a00 */
[----:B------:R-:W4:Y:S01]  /*83a0*/  LDCU.64 UR4, c[0x4][0x10] ;  /* 0x01000200ff0477ac */ /* 0x000f220008000a00 */
[----:B---3--:R-:W-:Y:S01]  /*83b0*/  MOV R5, UR9 ;  /* 0x0000000900057c02 */ /* 0x008fe20008000f00 */
[----:B------:R-:W-:Y:S01]  /*83c0*/  IMAD.U32 R4, RZ, RZ, UR8 ;  /* 0x00000008ff047e24 */ /* 0x000fe2000f8e00ff */
[----:B-----5:R-:W-:Y:S01]  /*83d0*/  MOV R7, UR7 ;  /* 0x0000000700077c02 */ /* 0x020fe20008000f00 */
[----:B------:R-:W-:Y:S01]  /*83e0*/  IMAD.U32 R6, RZ, RZ, UR6 ;  /* 0x00000006ff067e24 */ /* 0x000fe2000f8e00ff */
[----:B----4-:R-:W-:Y:S01]  /*83f0*/  MOV R11, UR5 ;  /* 0x00000005000b7c02 */ /* 0x010fe20008000f00 */
[----:B------:R-:W-:Y:S02]  /*8400*/  IMAD.U32 R10, RZ, RZ, UR4 ;  /* 0x00000004ff0a7e24 */ /* 0x000fe4000f8e00ff */
[----:B------:R-:W-:Y:S07]  /*8410*/  LEPC R20, `(.L_x_126) ;  /* 0x000000001014794e */ /* 0x000fee0000000000 */
[----:B-12---:R-:W-:Y:S05]  /*8420*/  CALL.ABS.NOINC R2 ;  /* 0x0000000002007343 */ /* 0x006fea0003c00000 */
.L_x_126:
[----:B------:R-:W-:Y:S01]  /*8430*/  ISETP.NE.AND P0, PT, R77, RZ, PT ;  /* 0x000000ff4d00720c */ /* 0x000fe20003f05270 */
[----:B------:R-:W-:Y:S05]  /*8440*/  WARPSYNC.ALL ;  /* 0x0000000000007948 */ /* 0x000fea0003800000 */
[----:B------:R-:W-:Y:S01]  /*8450*/  R2UR UR4, R34 ;  /* 0x00000000220472ca */ /* 0x000fe200000e0000 */
[--C-:B----4-:R-:W-:Y:S01]  /*8460*/  HADD2.F32 R20, -RZ, R40.reuse.H0_H0 ;  /* 0x20000028ff147230 */ /* 0x110fe20000004100 */
[----:B------:R-:W-:Y:S01]  /*8470*/  R2UR UR5, R84 ;  /* 0x00000000540572ca */ /* 0x000fe200000e0000 */
[----:B------:R-:W-:Y:S01]  /*8480*/  HADD2.F32 R21, -RZ, R40.H1_H1 ;  /* 0x30000028ff157230 */ /* 0x000fe20000004100 */
[----:B------:R-:W-:Y:S01]  /*8490*/  MOV R85, UR59 ;  /* 0x0000003b00557c02 */ /* 0x000fe20008000f00 */
[--C-:B------:R-:W-:Y:S01]  /*84a0*/  HADD2.F32 R36, -RZ, R41.reuse.H0_H0 ;  /* 0x20000029ff247230 */ /* 0x100fe20000004100 */
[----:B------:R-:W-:Y:S01]  /*84b0*/  BSSY.RECONVERGENT B0, `(.L_x_127) ;  /* 0x000004f000007945 */ /* 0x000fe20003800200 */
[----:B------:R-:W-:Y:S01]  /*84c0*/  HADD2.F32 R38, -RZ, R41.H1_H1 ;  /* 0x30000029ff267230 */ /* 0x000fe20000004100 */
[----:B------:R-:W-:Y:S01]  /*84d0*/  LEA R85, R85, R76, 0xb ;  /* 0x0000004c55557211 */ /* 0x000fe200078e58ff */
[--C-:B------:R-:W-:Y:S02]  /*84e0*/  HADD2.F32 R37, -RZ, R42.reuse.H0_H0 ;  /* 0x2000002aff257230 */ /* 0x100fe40000004100 */
[----:B------:R-:W-:Y:S01]  /*84f0*/  HADD2.F32 R40, -RZ, R42.H1_H1 ;  /* 0x3000002aff287230 */ /* 0x000fe20000004100 */
[----:B------:R-:W-:Y:S01]  /*8500*/  LEA R89, R85, UR51, 0x1 ;  /* 0x0000003355597c11 */ /* 0x000fe2000f8e08ff */
[----:B---3--:R-:W3:Y:S01]  /*8510*/  LDTM.16dp256bit.x4 R4, tmem[UR4+0x20] ;  /* 0x00002004000479ee */ /* 0x008ee20008120000 */
[----:B------:R-:W-:Y:S01]  /*8520*/  NOP ;  /* 0x0000000000007918 */ /* 0x000fe20000000000 */
[----:B------:R-:W-:Y:S01]  /*8530*/  UIADD3 UR5, UPT, UPT, UR5, 0x200, URZ ;  /* 0x0000020005057890 */ /* 0x000fe2000fffe0ff */
[----:B------:R-:W-:Y:S01]  /*8540*/  IADD3 R88, PT, PT, R88, 0x400, R89 ;  /* 0x0000040058587810 */ /* 0x000fe20007ffe059 */
[--C-:B------:R-:W-:Y:S02]  /*8550*/  HADD2.F32 R39, -RZ, R43.reuse.H0_H0 ;  /* 0x2000002bff277230 */ /* 0x100fe40000004100 */
[----:B------:R-:W-:Y:S01]  /*8560*/  UPRMT UR5, UR46, 0x654, UR5 ;  /* 0x000006542e057896 */ /* 0x000fe20008000005 */
[----:B------:R-:W-:Y:S02]  /*8570*/  HADD2.F32 R42, -RZ, R43.H1_H1 ;  /* 0x3000002bff2a7230 */ /* 0x000fe40000004100 */
[--C-:B--2---:R-:W-:Y:S02]  /*8580*/  HADD2.F32 R41, -RZ, R48.reuse.H0_H0 ;  /* 0x20000030ff297230 */ /* 0x104fe40000004100 */
[----:B-1----:R-:W-:Y:S02]  /*8590*/  HADD2.F32 R44, -RZ, R48.H1_H1 ;  /* 0x30000030ff2c7230 */ /* 0x002fe40000004100 */
[--C-:B------:R-:W-:Y:S02]  /*85a0*/  HADD2.F32 R43, -RZ, R49.reuse.H0_H0 ;  /* 0x20000031ff2b7230 */ /* 0x100fe40000004100 */
[----:B---3--:R-:W-:Y:S01]  /*85b0*/  SYNCS.ARRIVE.TRANS64.RED.A1T0 RZ, [UR5], RZ ;  /* 0x000000ffffff79a7 */ /* 0x008fe20008100405 */
[----:B------:R-:W-:Y:S02]  /*85c0*/  HADD2.F32 R46, -RZ, R49.H1_H1 ;  /* 0x30000031ff2e7230 */ /* 0x000fe40000004100 */
[--C-:B------:R-:W-:Y:S02]  /*85d0*/  HADD2.F32 R45, -RZ, R50.reuse.H0_H0 ;  /* 0x20000032ff2d7230 */ /* 0x100fe40000004100 */
[----:B------:R-:W-:Y:S02]  /*85e0*/  HADD2.F32 R48, -RZ, R50.H1_H1 ;  /* 0x30000032ff307230 */ /* 0x000fe40000004100 */
[--C-:B------:R-:W-:Y:S02]  /*85f0*/  HADD2.F32 R47, -RZ, R51.reuse.H0_H0 ;  /* 0x20000033ff2f7230 */ /* 0x100fe40000004100 */
[C---:B------:R-:W-:Y:S01]  /*8600*/  FMUL R0, R33.reuse, R4 ;  /* 0x0000000421007220 */ /* 0x040fe20000400000 */
[C---:B------:R-:W-:Y:S01]  /*8610*/  FMUL R2, R33.reuse, R5 ;  /* 0x0000000521027220 */ /* 0x040fe20000400000 */
[C---:B------:R-:W-:Y:S01]  /*8620*/  FMUL R3, R33.reuse, R6 ;  /* 0x0000000621037220 */ /* 0x040fe20000400000 */
[----:B------:R-:W-:Y:S01]  /*8630*/  FMUL R7, R33, R7 ;  /* 0x0000000721077220 */ /* 0x000fe20000400000 */
[C---:B------:R-:W-:Y:S01]  /*8640*/  FFMA R0, R35.reuse, R20, R0 ;  /* 0x0000001423007223 */ /* 0x040fe20000000000 */
[C---:B------:R-:W-:Y:S01]  /*8650*/  FFMA R2, R35.reuse, R21, R2 ;  /* 0x0000001523027223 */ /* 0x040fe20000000002 */
[C---:B------:R-:W-:Y:S01]  /*8660*/  FFMA R3, R35.reuse, R36, R3 ;  /* 0x0000002423037223 */ /* 0x040fe20000000003 */
[----:B------:R-:W-:Y:S01]  /*8670*/  FFMA R7, R35, R38, R7 ;  /* 0x0000002623077223 */ /* 0x000fe20000000007 */
[C---:B------:R-:W-:Y:S01]  /*8680*/  FMUL R4, R33.reuse, R8 ;  /* 0x0000000821047220 */ /* 0x040fe20000400000 */
[C---:B------:R-:W-:Y:S01]  /*8690*/  FMUL R5, R33.reuse, R9 ;  /* 0x0000000921057220 */ /* 0x040fe20000400000 */
[----:B------:R-:W-:Y:S01]  /*86a0*/  F2FP.F16.F32.PACK_AB R68, R2, R0 ;  /* 0x000000000244723e */ /* 0x000fe200000000ff */
[----:B------:R-:W-:Y:S01]  /*86b0*/  FMUL R6, R33, R10 ;  /* 0x0000000a21067220 */ /* 0x000fe20000400000 */
[----:B------:R-:W-:Y:S01]  /*86c0*/  F2FP.F16.F32.PACK_AB R69, R7, R3 ;  /* 0x000000030745723e */ /* 0x000fe200000000ff */
[C---:B------:R-:W-:Y:S01]  /*86d0*/  FFMA R4, R35.reuse, R37, R4 ;  /* 0x0000002523047223 */ /* 0x040fe20000000004 */
[----:B------:R-:W-:Y:S01]  /*86e0*/  FFMA R5, R35, R40, R5 ;  /* 0x0000002823057223 */ /* 0x000fe20000000005 */
[C---:B------:R-:W-:Y:S01]  /*86f0*/  FMUL R11, R33.reuse, R11 ;  /* 0x0000000b210b7220 */ /* 0x040fe20000400000 */
[C---:B------:R-:W-:Y:S01]  /*8700*/  FMUL R8, R33.reuse, R12 ;  /* 0x0000000c21087220 */ /* 0x040fe20000400000 */
[----:B------:R-:W-:Y:S01]  /*8710*/  FMUL R9, R33, R13 ;  /* 0x0000000d21097220 */ /* 0x000fe20000400000 */
[----:B------:R-:W-:Y:S01]  /*8720*/  FFMA R6, R35, R39, R6 ;  /* 0x0000002723067223 */ /* 0x000fe20000000006 */
        /* <DEDUP_REMOVED lines=8> */
[----:B------:R-:W-:Y:S02]  /*87b0*/  HADD2.F32 R50, -RZ, R51.H1_H1 ;  /* 0x30000033ff327230 */ /* 0x000fe40000004100 */
[----:B------:R-:W-:Y:S01]  /*87c0*/  FMUL R14, R33, R18 ;  /* 0x00000012210e7220 */ /* 0x000fe20000400000 */
[----:B------:R-:W-:Y:S01]  /*87d0*/  FFMA R15, R35, R46, R15 ;  /* 0x0000002e230f7223 */ /* 0x000fe2000000000f */
        /* <DEDUP_REMOVED lines=23> */
[----:B------:R-:W-:Y:S02]  /*8950*/  UIADD3 UR41, UPT, UPT, UR52, 0x20, URZ ;  /* 0x0000002034297890 */ /* 0x000fe4000fffe0ff */
[----:B------:R-:W-:Y:S02]  /*8960*/  UIADD3 UR40, UPT, UPT, UR6, 0x400, URZ ;  /* 0x0000040006287890 */ /* 0x000fe4000fffe0ff */
[----:B------:R-:W-:Y:S09]  /*8970*/  UIADD3.X UR5, UPT, UPT, URZ, UR61, URZ, UP0, !UPT ;  /* 0x0000003dff057290 */ /* 0x000ff200087fe4ff */
[----:B------:R2:W-:Y:S02]  /*8980*/  UTMASTG.5D [UR40], [UR4] ;  /* 0x00000028040073b5 */ /* 0x0005e40008020000 */
[----:B--2---:R0:W-:Y:S02]  /*8990*/  UTMACMDFLUSH ;  /* 0x00000000000079b7 */ /* 0x0041e40000000000 */
.L_x_128:
[----:B------:R-:W-:Y:S05]  /*89a0*/  BSYNC.RECONVERGENT B0 ;  /* 0x0000000000007941 */ /* 0x000fea0003800200 */
.L_x_127:
[----:B------:R-:W-:Y:S01]  /*89b0*/  UIADD3 UR58, UPT, UPT, UR59, 0x1, URZ ;  /* 0x000000013b3a7890 */ /* 0x000fe2000fffe0ff */
[----:B------:R-:W-:Y:S03]  /*89c0*/  BSSY.RECONVERGENT B0, `(.L_x_129) ;  /* 0x0000008000007945 */ /* 0x000fe60003800200 */
[----:B------:R-:W-:Y:S04]  /*89d0*/  UISETP.NE.AND UP0, UPT, UR58, 0x3, UPT ;  /* 0x000000033a00788c */ /* 0x000fe8000bf05270 */
[----:B------:R-:W-:Y:S02]  /*89e0*/  UISETP.EQ.XOR UP1, UPT, UR47, 0x3, !UP0 ;  /* 0x000000032f00788c */ /* 0x000fe4000c722a70 */
[----:B------:R-:W-:Y:S02]  /*89f0*/  USEL UR58, UR58, URZ, UP0 ;  /* 0x000000ff3a3a7287 */ /* 0x000fe40008000000 */
[----:B------:R-:W-:Y:S04]  /*8a00*/  USEL UR4, URZ, 0x1, !UP1 ;  /* 0x00000001ff047887 */ /* 0x000fe8000c800000 */
[----:B------:R-:W-:Y:S01]  /*8a10*/  ULOP3.LUT UR56, UR56, UR4, URZ, 0x3c, !UPT ;  /* 0x0000000438387292 */ /* 0x000fe2000f8e3cff */
[----:B------:R-:W-:Y:S11]  /*8a20*/  @P0 BRA `(.L_x_130) ;  /* 0x0000000000040947 */ /* 0x000ff60003800000 */
[----:B------:R-:W-:Y:S04]  /*8a30*/  DEPBAR.LE SB0, 0x1 ;  /* 0x000080400000791a */ /* 0x000fe80000000000 */
.L_x_130:
[----:B------:R-:W-:Y:S05]  /*8a40*/  BSYNC.RECONVERGENT B0 ;  /* 0x0000000000007941 */ /* 0x000fea0003800200 */
.L_x_129:
[----:B------:R-:W-:Y:S01]  /*8a50*/  BAR.SYNC.DEFER_BLOCKING 0x1, 0x80 ;  /* 0x0042000000007b1d */ /* 0x000fe20000010000 */
[----:B------:R-:W-:Y:S01]  /*8a60*/  UISETP.NE.AND UP0, UPT, UR55, -0x2, UPT ;  /* 0xfffffffe3700788c */ /* 0x000fe2000bf05270 */
[----:B------:R-:W-:Y:S08]  /*8a70*/  IADD3 R0, PT, PT, R30, 0x1, RZ ;  /* 0x000000011e007810 */ /* 0x000ff00007ffe0ff */
[----:B------:R-:W-:Y:S05]  /*8a80*/  BRA.U !UP0, `(.L_x_131) ;  /* 0x00000001082c7547 */ /* 0x000fea000b800000 */
[----:B------:R-:W2:Y:S01]  /*8a90*/  S2R R2, SR_CgaCtaId ;  /* 0x0000000000027919 */ /* 0x000ea20000008800 */
[----:B------:R-:W-:Y:S01]  /*8aa0*/  ISETP.NE.AND P0, PT, R83, RZ, PT ;  /* 0x000000ff5300720c */ /* 0x000fe20003f05270 */
[----:B------:R-:W-:Y:S01]  /*8ab0*/  IMAD.U32 R3, RZ, RZ, UR54 ;  /* 0x00000036ff037e24 */ /* 0x000fe2000f8e00ff */
[----:B------:R-:W-:Y:S02]  /*8ac0*/  UIADD3 UR54, UPT, UPT, UR54, 0x1, URZ ;  /* 0x0000000136367890 */ /* 0x000fe4000fffe0ff */
[----:B------:R-:W-:Y:S02]  /*8ad0*/  ISETP.NE.U32.OR P0, PT, R82, 0x1, !P0 ;  /* 0x000000015200780c */ /* 0x000fe40004705470 */
[----:B------:R-:W-:Y:S04]  /*8ae0*/  UISETP.NE.AND UP0, UPT, UR54, 0x3, UPT ;  /* 0x000000033600788c */ /* 0x000fe8000bf05270 */
[----:B------:R-:W-:Y:S07]  /*8af0*/  USEL UR54, UR54, URZ, UP0 ;  /* 0x000000ff36367287 */ /* 0x000fee0008000000 */
[----:B------:R-:W-:Y:S05]  /*8b00*/  @P0 LEA R3, R3, UR51, 0x3 ;  /* 0x0000003303030c11 */ /* 0x000fea000f8e18ff */
[----:B------:R-:W-:Y:S05]  /*8b10*/  @P0 VIADD R3, R3, 0x1b8 ;  /* 0x000001b803030836 */ /* 0x000fea0000000000 */
[----:B--2---:R-:W-:Y:S04]  /*8b20*/  @P0 PRMT R2, R2, 0x654, R3 ;  /* 0x0000065402020816 */ /* 0x004fe80000000003 */
[----:B------:R2:W-:Y:S03]  /*8b30*/  @P0 SYNCS.ARRIVE.TRANS64.RED.A1T0 RZ, [R2+URZ], RZ ;  /* 0x000000ff02ff09a7 */ /* 0x0005e600081004ff */
.L_x_131:
[----:B------:R-:W-:Y:S01]  /*8b40*/  LOP3.LUT P0, RZ, R62, 0x1, RZ, 0xc0, !PT ;  /* 0x000000013eff7812 */ /* 0x000fe2000780c0ff */
[----:B------:R-:W-:Y:S01]  /*8b50*/  UIADD3 UR55, UPT, UPT, UR55, 0x2, URZ ;  /* 0x0000000237377890 */ /* 0x000fe2000fffe0ff */
[----:B------:R-:W-:Y:S01]  /*8b60*/  ISETP.NE.AND P1, PT, R0, 0x2, PT ;  /* 0x000000020000780c */ /* 0x000fe20003f25270 */
[----:B------:R-:W-:Y:S01]  /*8b70*/  UMOV UR47, UR53 ;  /* 0x00000035002f7c82 */ /* 0x000fe20008000000 */
[----:B------:R-:W-:Y:S01]  /*8b80*/  LOP3.LUT R74, R74, 0x1, RZ, 0x3c, !PT ;  /* 0x000000014a4a7812 */ /* 0x000fe200078e3cff */
[----:B------:R-:W-:Y:S01]  /*8b90*/  IMAD.IADD R18, R29, 0x1, R58 ;  /* 0x000000011d127824 */ /* 0x000fe200078e023a */
[----:B--2---:R-:W-:Y:S01]  /*8ba0*/  SEL R2, RZ, 0x1, P1 ;  /* 0x00000001ff027807 */ /* 0x004fe20000800000 */
[----:B------:R-:W-:Y:S01]  /*8bb0*/  IMAD.IADD R19, R31, 0x1, R64 ;  /* 0x000000011f137824 */ /* 0x000fe200078e0240 */
[----:B------:R-:W-:Y:S02]  /*8bc0*/  SEL R30, R0, RZ, P1 ;  /* 0x000000ff001e7207 */ /* 0x000fe40000800000 */
[----:B------:R-:W-:Y:S03]  /*8bd0*/  LOP3.LUT R75, R75, R2, RZ, 0x3c, !PT ;  /* 0x000000024b4b7212 */ /* 0x000fe600078e3cff */
[----:B------:R-:W-:Y:S05]  /*8be0*/  @P0 BRA `(.L_x_132) ;  /* 0xffffffd800b80947 */ /* 0x000fea000383ffff */
[----:B------:R-:W-:-:S09]  /*8bf0*/  UISETP.NE.AND UP0, UPT, UR50, URZ, UPT ;  /* 0x000000ff3200728c */ /* 0x000fd2000bf05270 */
[----:B------:R-:W-:Y:S05]  /*8c00*/  BRA.U !UP0, `(.L_x_133) ;  /* 0x0000000108487547 */ /* 0x000fea000b800000 */
[----:B------:R-:W2:Y:S02]  /*8c10*/  LDCU.64 UR4, c[0x0][0x990] ;  /* 0x00013200ff0477ac */ /* 0x000ea40008000a00 */
[----:B--2---:R-:W-:-:S04]  /*8c20*/  UISETP.NE.U32.AND UP0, UPT, UR4, URZ, UPT ;  /* 0x000000ff0400728c */ /* 0x004fc8000bf05070 */
[----:B------:R-:W-:-:S09]  /*8c30*/  UISETP.NE.AND.EX UP0, UPT, UR5, URZ, UPT, UP0 ;  /* 0x000000ff0500728c */ /* 0x000fd2000bf05300 */
[----:B------:R-:W-:Y:S05]  /*8c40*/  BRA.U UP0, `(.L_x_134) ;  /* 0x00000001000c7547 */ /* 0x000fea000b800000 */
[----:B------:R-:W-:-:S13]  /*8c50*/  FSETP.NEU.AND P0, PT, R35, RZ, PT ;  /* 0x000000ff2300720b */ /* 0x000fda0003f0d000 */
[----:B------:R-:W-:Y:S05]  /*8c60*/  @!P0 EXIT ;  /* 0x000000000000894d */ /* 0x000fea0003800000 */
[----:B------:R-:W-:Y:S05]  /*8c70*/  BRA `(.L_x_133) ;  /* 0x00000000002c7947 */ /* 0x000fea0003800000 */
.L_x_134:
[----:B------:R-:W-:Y:S01]  /*8c80*/  ISETP.NE.AND P0, PT, R81, RZ, PT ;  /* 0x000000ff5100720c */ /* 0x000fe20003f05270 */
[----:B------:R-:W-:-:S12]  /*8c90*/  BSSY.RECONVERGENT B0, `(.L_x_133) ;  /* 0x0000009000007945 */ /* 0x000fd80003800200 */
[----:B------:R-:W-:Y:S05]  /*8ca0*/  @P0 BRA `(.L_x_135) ;  /* 0x0000000000140947 */ /* 0x000fea0003800000 */
[----:B------:R-:W2:Y:S02]  /*8cb0*/  LDCU.64 UR4, c[0x0][0x988] ;  /* 0x00013100ff0477ac */ /* 0x000ea40008000a00 */
[----:B--2---:R-:W-:-:S04]  /*8cc0*/  ISETP.NE.U32.AND P0, PT, RZ, UR4, PT ;  /* 0x00000004ff007c0c */ /* 0x004fc8000bf05070 */
[----:B------:R-:W-:-:S13]  /*8cd0*/  ISETP.NE.AND.EX P0, PT, RZ, UR5, PT, P0 ;  /* 0x00000005ff007c0c */ /* 0x000fda000bf05300 */
[----:B------:R-:W-:Y:S05]  /*8ce0*/  @!P0 EXIT ;  /* 0x000000000000894d */ /* 0x000fea0003800000 */
[----:B------:R-:W-:Y:S05]  /*8cf0*/  BRA `(.L_x_136) ;  /* 0x0000000000087947 */ /* 0x000fea0003800000 */
.L_x_135:
[----:B------:R-:W-:-:S13]  /*8d00*/  FSETP.NEU.AND P0, PT, R35, RZ, PT ;  /* 0x000000ff2300720b */ /* 0x000fda0003f0d000 */
[----:B------:R-:W-:Y:S05]  /*8d10*/  @!P0 EXIT ;  /* 0x000000000000894d */ /* 0x000fea0003800000 */
.L_x_136:
[----:B------:R-:W-:Y:S05]  /*8d20*/  BSYNC.RECONVERGENT B0 ;  /* 0x0000000000007941 */ /* 0x000fea0003800200 */
.L_x_133:
[----:B------:R-:W-:Y:S01]  /*8d30*/  ULEA UR4, UR54, UR51, 0x3 ;  /* 0x0000003336047291 */ /* 0x000fe2000f8e18ff */
[----:B------:R-:W-:-:S04]  /*8d40*/  DEPBAR.LE SB0, 0x0 ;  /* 0x000080000000791a */ /* 0x000fc80000000000 */
[----:B------:R-:W-:-:S04]  /*8d50*/  UIADD3 UR4, UPT, UPT, UR4, 0x1b8, URZ ;  /* 0x000001b804047890 */ /* 0x000fc8000fffe0ff */
[----:B------:R-:W-:-:S09]  /*8d60*/  UPRMT UR4, UR46, 0x654, UR4 ;  /* 0x000006542e047896 */ /* 0x000fd20008000004 */
[----:B------:R-:W-:Y:S01]  /*8d70*/  SYNCS.ARRIVE.TRANS64.RED.A1T0 RZ, [UR4], RZ ;  /* 0x000000ffffff79a7 */ /* 0x000fe20008100404 */
[----:B------:R-:W-:Y:S05]  /*8d80*/  EXIT ;  /* 0x000000000000794d */ /* 0x000fea0003800000 */
.L_x_25:
[----:B------:R-:W-:Y:S07]  /*8d90*/  MOV R3, UR37 ;  /* 0x0000002500037c02 */ /* 0x000fee0008000f00 */
.L_x_137:
[----:B---3--:R3:W4:Y:S02]  /*8da0*/  SYNCS.PHASECHK.TRANS64.TRYWAIT P0, [R3+URZ+0xd0], R14 ;  /* 0x0000d00e030075a7 */ /* 0x00872400080011ff */
[----:B----4-:R-:W-:Y:S05]  /*8db0*/  @!P0 NANOSLEEP.SYNCS 0x989680 ;  /* 0x009896800000895d */ /* 0x010fea0003900000 */
[----:B------:R-:W4:Y:S02]  /*8dc0*/  @!P0 SYNCS.PHASECHK.TRANS64 P0, [R3+URZ+0xd0], R14 ;  /* 0x0000d00e030085a7 */ /* 0x000f2400080010ff */
[----:B----4-:R-:W-:Y:S05]  /*8dd0*/  @!P0 BRA `(.L_x_137) ;  /* 0xfffffffc00f08947 */ /* 0x010fea000383ffff */
[----:B------:R-:W-:Y:S05]  /*8de0*/  BRA `(.L_x_24) ;  /* 0xffffff9000887947 */ /* 0x000fea000383ffff */
.L_x_32:
[----:B------:R-:W-:Y:S07]  /*8df0*/  MOV R4, UR41 ;  /* 0x0000002900047c02 */ /* 0x000fee0008000f00 */
.L_x_138:
[----:B----4-:R4:W1:Y:S02]  /*8e00*/  SYNCS.PHASECHK.TRANS64.TRYWAIT P0, [R4+URZ+0xd0], R7 ;  /* 0x0000d007040075a7 */ /* 0x01086400080011ff */
[----:B-1----:R-:W-:Y:S05]  /*8e10*/  @!P0 NANOSLEEP.SYNCS 0x989680 ;  /* 0x009896800000895d */ /* 0x002fea0003900000 */
[----:B------:R-:W1:Y:S02]  /*8e20*/  @!P0 SYNCS.PHASECHK.TRANS64 P0, [R4+URZ+0xd0], R7 ;  /* 0x0000d007040085a7 */ /* 0x000e6400080010ff */
[----:B-1----:R-:W-:Y:S05]  /*8e30*/  @!P0 BRA `(.L_x_138) ;  /* 0xfffffffc00f08947 */ /* 0x002fea000383ffff */
[----:B------:R-:W-:Y:S05]  /*8e40*/  BRA `(.L_x_31) ;  /* 0xffffff9800087947 */ /* 0x000fea000383ffff */
.L_x_37:
[----:B-1----:R-:W-:-:S07]  /*8e50*/  MOV R2, UR45 ;  /* 0x0000002d00027c02 */ /* 0x002fce0008000f00 */
.L_x_139:
[----:B-1----:R1:W2:Y:S02]  /*8e60*/  SYNCS.PHASECHK.TRANS64.TRYWAIT P0, [R2+URZ+0x1e0], R3 ;  /* 0x0001e003020075a7 */ /* 0x0022a400080011ff */
[----:B--2---:R-:W-:Y:S05]  /*8e70*/  @!P0 NANOSLEEP.SYNCS 0x989680 ;  /* 0x009896800000895d */ /* 0x004fea0003900000 */
[----:B------:R-:W2:Y:S02]  /*8e80*/  @!P0 SYNCS.PHASECHK.TRANS64 P0, [R2+URZ+0x1e0], R3 ;  /* 0x0001e003020085a7 */ /* 0x000ea400080010ff */
[----:B--2---:R-:W-:Y:S05]  /*8e90*/  @!P0 BRA `(.L_x_139) ;  /* 0xfffffffc00f08947 */ /* 0x004fea000383ffff */
[----:B------:R-:W-:Y:S05]  /*8ea0*/  BRA `(.L_x_140) ;  /* 0xffffff9c00187947 */ /* 0x000fea000383ffff */
.L_x_41:
[----:B------:R-:W-:-:S07]  /*8eb0*/  MOV R0, UR4 ;  /* 0x0000000400007c02 */ /* 0x000fce0008000f00 */
.L_x_141:
[----:B-1----:R1:W2:Y:S02]  /*8ec0*/  SYNCS.PHASECHK.TRANS64.TRYWAIT P0, [R0+URZ], R3 ;  /* 0x00000003000075a7 */ /* 0x0022a400080011ff */
[----:B--2---:R-:W-:Y:S05]  /*8ed0*/  @!P0 NANOSLEEP.SYNCS 0x989680 ;  /* 0x009896800000895d */ /* 0x004fea0003900000 */
[----:B------:R-:W2:Y:S02]  /*8ee0*/  @!P0 SYNCS.PHASECHK.TRANS64 P0, [R0+URZ], R3 ;  /* 0x00000003000085a7 */ /* 0x000ea400080010ff */
[----:B--2---:R-:W-:Y:S05]  /*8ef0*/  @!P0 BRA `(.L_x_141) ;  /* 0xfffffffc00f08947 */ /* 0x004fea000383ffff */
[----:B------:R-:W-:Y:S05]  /*8f00*/  BRA `(.L_x_142) ;  /* 0xffffffa000687947 */ /* 0x000fea000383ffff */
.L_x_42:
[----:B------:R-:W-:-:S07]  /*8f10*/  MOV R0, UR4 ;  /* 0x0000000400007c02 */ /* 0x000fce0008000f00 */
.L_x_143:
[----:B-1----:R1:W2:Y:S02]  /*8f20*/  SYNCS.PHASECHK.TRANS64.TRYWAIT P0, [R0+URZ], R3 ;  /* 0x00000003000075a7 */ /* 0x0022a400080011ff */
[----:B--2---:R-:W-:Y:S05]  /*8f30*/  @!P0 NANOSLEEP.SYNCS 0x989680 ;  /* 0x009896800000895d */ /* 0x004fea0003900000 */
[----:B------:R-:W2:Y:S02]  /*8f40*/  @!P0 SYNCS.PHASECHK.TRANS64 P0, [R0+URZ], R3 ;  /* 0x00000003000085a7 */ /* 0x000ea400080010ff */
[----:B--2---:R-:W-:Y:S05]  /*8f50*/  @!P0 BRA `(.L_x_143) ;  /* 0xfffffffc00f08947 */ /* 0x004fea000383ffff */
[----:B------:R-:W-:Y:S05]  /*8f60*/  BRA `(.L_x_144) ;  /* 0xffffffa000747947 */ /* 0x000fea000383ffff */
.L_x_43:
[----:B------:R-:W-:-:S07]  /*8f70*/  MOV R0, UR4 ;  /* 0x0000000400007c02 */ /* 0x000fce0008000f00 */
.L_x_145:
[----:B-1----:R1:W2:Y:S02]  /*8f80*/  SYNCS.PHASECHK.TRANS64.TRYWAIT P0, [R0+URZ], R3 ;  /* 0x00000003000075a7 */ /* 0x0022a400080011ff */
[----:B--2---:R-:W-:Y:S05]  /*8f90*/  @!P0 NANOSLEEP.SYNCS 0x989680 ;  /* 0x009896800000895d */ /* 0x004fea0003900000 */
[----:B------:R-:W2:Y:S02]  /*8fa0*/  @!P0 SYNCS.PHASECHK.TRANS64 P0, [R0+URZ], R3 ;  /* 0x00000003000085a7 */ /* 0x000ea400080010ff */
[----:B--2---:R-:W-:Y:S05]  /*8fb0*/  @!P0 BRA `(.L_x_145) ;  /* 0xfffffffc00f08947 */ /* 0x004fea000383ffff */
[----:B------:R-:W-:Y:S05]  /*8fc0*/  BRA `(.L_x_146) ;  /* 0xffffffa000807947 */ /* 0x000fea000383ffff */
.L_x_44:
[----:B------:R-:W-:-:S07]  /*8fd0*/  MOV R0, UR4 ;  /* 0x0000000400007c02 */ /* 0x000fce0008000f00 */
.L_x_147:
[----:B-1----:R1:W2:Y:S02]  /*8fe0*/  SYNCS.PHASECHK.TRANS64.TRYWAIT P0, [R0+URZ], R3 ;  /* 0x00000003000075a7 */ /* 0x0022a400080011ff */
[----:B--2---:R-:W-:Y:S05]  /*8ff0*/  @!P0 NANOSLEEP.SYNCS 0x989680 ;  /* 0x009896800000895d */ /* 0x004fea0003900000 */
[----:B------:R-:W2:Y:S02]  /*9000*/  @!P0 SYNCS.PHASECHK.TRANS64 P0, [R0+URZ], R3 ;  /* 0x00000003000085a7 */ /* 0x000ea400080010ff */
[----:B--2---:R-:W-:Y:S05]  /*9010*/  @!P0 BRA `(.L_x_147) ;  /* 0xfffffffc00f08947 */ /* 0x004fea000383ffff */
[----:B------:R-:W-:Y:S05]  /*9020*/  BRA `(.L_x_148) ;  /* 0xffffffa0008c7947 */ /* 0x000fea000383ffff */
.L_x_45:
[----:B------:R-:W-:-:S07]  /*9030*/  MOV R0, UR4 ;  /* 0x0000000400007c02 */ /* 0x000fce0008000f00 */
.L_x_149:
[----:B-1----:R1:W2:Y:S02]  /*9040*/  SYNCS.PHASECHK.TRANS64.TRYWAIT P0, [R0+URZ], R3 ;  /* 0x00000003000075a7 */ /* 0x0022a400080011ff */
[----:B--2---:R-:W-:Y:S05]  /*9050*/  @!P0 NANOSLEEP.SYNCS 0x989680 ;  /* 0x009896800000895d */ /* 0x004fea0003900000 */
[----:B------:R-:W2:Y:S02]  /*9060*/  @!P0 SYNCS.PHASECHK.TRANS64 P0, [R0+URZ], R3 ;  /* 0x00000003000085a7 */ /* 0x000ea400080010ff */
[----:B--2---:R-:W-:Y:S05]  /*9070*/  @!P0 BRA `(.L_x_149) ;  /* 0xfffffffc00f08947 */ /* 0x004fea000383ffff */
[----:B------:R-:W-:Y:S05]  /*9080*/  BRA `(.L_x_150) ;  /* 0xffffffa000987947 */ /* 0x000fea000383ffff */
.L_x_46:
[----:B------:R-:W-:-:S07]  /*9090*/  MOV R0, UR4 ;  /* 0x0000000400007c02 */ /* 0x000fce0008000f00 */
.L_x_151:
[----:B-1----:R1:W2:Y:S02]  /*90a0*/  SYNCS.PHASECHK.TRANS64.TRYWAIT P0, [R0+URZ], R3 ;  /* 0x00000003000075a7 */ /* 0x0022a400080011ff */
[----:B--2---:R-:W-:Y:S05]  /*90b0*/  @!P0 NANOSLEEP.SYNCS 0x989680 ;  /* 0x009896800000895d */ /* 0x004fea0003900000 */
[----:B------:R-:W2:Y:S02]  /*90c0*/  @!P0 SYNCS.PHASECHK.TRANS64 P0, [R0+URZ], R3 ;  /* 0x00000003000085a7 */ /* 0x000ea400080010ff */
[----:B--2---:R-:W-:Y:S05]  /*90d0*/  @!P0 BRA `(.L_x_151) ;  /* 0xfffffffc00f08947 */ /* 0x004fea000383ffff */
[----:B------:R-:W-:Y:S05]  /*90e0*/  BRA `(.L_x_152) ;  /* 0xffffffa000a47947 */ /* 0x000fea000383ffff */
.L_x_47:
[----:B------:R-:W-:-:S07]  /*90f0*/  MOV R0, UR4 ;  /* 0x0000000400007c02 */ /* 0x000fce0008000f00 */
.L_x_153:
[----:B-1----:R1:W2:Y:S02]  /*9100*/  SYNCS.PHASECHK.TRANS64.TRYWAIT P0, [R0+URZ], R3 ;  /* 0x00000003000075a7 */ /* 0x0022a400080011ff */
[----:B--2---:R-:W-:Y:S05]  /*9110*/  @!P0 NANOSLEEP.SYNCS 0x989680 ;  /* 0x009896800000895d */ /* 0x004fea0003900000 */
[----:B------:R-:W2:Y:S02]  /*9120*/  @!P0 SYNCS.PHASECHK.TRANS64 P0, [R0+URZ], R3 ;  /* 0x00000003000085a7 */ /* 0x000ea400080010ff */
[----:B--2---:R-:W-:Y:S05]  /*9130*/  @!P0 BRA `(.L_x_153) ;  /* 0xfffffffc00f08947 */ /* 0x004fea000383ffff */
[----:B------:R-:W-:Y:S05]  /*9140*/  BRA `(.L_x_154) ;  /* 0xffffffa000b07947 */ /* 0x000fea000383ffff */
.L_x_48:
[----:B------:R-:W-:-:S07]  /*9150*/  MOV R0, UR4 ;  /* 0x0000000400007c02 */ /* 0x000fce0008000f00 */
.L_x_155:
[----:B-1----:R1:W2:Y:S02]  /*9160*/  SYNCS.PHASECHK.TRANS64.TRYWAIT P0, [R0+URZ], R3 ;  /* 0x00000003000075a7 */ /* 0x0022a400080011ff */
[----:B--2---:R-:W-:Y:S05]  /*9170*/  @!P0 NANOSLEEP.SYNCS 0x989680 ;  /* 0x009896800000895d */ /* 0x004fea0003900000 */
[----:B------:R-:W2:Y:S02]  /*9180*/  @!P0 SYNCS.PHASECHK.TRANS64 P0, [R0+URZ], R3 ;  /* 0x00000003000085a7 */ /* 0x000ea400080010ff */
[----:B--2---:R-:W-:Y:S05]  /*9190*/  @!P0 BRA `(.L_x_155) ;  /* 0xfffffffc00f08947 */ /* 0x004fea000383ffff */
[----:B------:R-:W-:Y:S05]  /*91a0*/  BRA `(.L_x_156) ;  /* 0xffffffa000bc7947 */ /* 0x000fea000383ffff */
.L_x_49:
[----:B------:R-:W-:-:S07]  /*91b0*/  MOV R0, UR4 ;  /* 0x0000000400007c02 */ /* 0x000fce0008000f00 */
.L_x_157:
[----:B-1----:R1:W2:Y:S02]  /*91c0*/  SYNCS.PHASECHK.TRANS64.TRYWAIT P0, [R0+URZ], R3 ;  /* 0x00000003000075a7 */ /* 0x0022a400080011ff */
[----:B--2---:R-:W-:Y:S05]  /*91d0*/  @!P0 NANOSLEEP.SYNCS 0x989680 ;  /* 0x009896800000895d */ /* 0x004fea0003900000 */
[----:B------:R-:W2:Y:S02]  /*91e0*/  @!P0 SYNCS.PHASECHK.TRANS64 P0, [R0+URZ], R3 ;  /* 0x00000003000085a7 */ /* 0x000ea400080010ff */
[----:B--2---:R-:W-:Y:S05]  /*91f0*/  @!P0 BRA `(.L_x_157) ;  /* 0xfffffffc00f08947 */ /* 0x004fea000383ffff */
[----:B------:R-:W-:Y:S05]  /*9200*/  BRA `(.L_x_158) ;  /* 0xffffffa000c87947 */ /* 0x000fea000383ffff */
.L_x_50:
[----:B------:R-:W-:-:S07]  /*9210*/  MOV R0, UR4 ;  /* 0x0000000400007c02 */ /* 0x000fce0008000f00 */
.L_x_159:
[----:B-1----:R1:W2:Y:S02]  /*9220*/  SYNCS.PHASECHK.TRANS64.TRYWAIT P0, [R0+URZ], R3 ;  /* 0x00000003000075a7 */ /* 0x0022a400080011ff */
[----:B--2---:R-:W-:Y:S05]  /*9230*/  @!P0 NANOSLEEP.SYNCS 0x989680 ;  /* 0x009896800000895d */ /* 0x004fea0003900000 */
[----:B------:R-:W2:Y:S02]  /*9240*/  @!P0 SYNCS.PHASECHK.TRANS64 P0, [R0+URZ], R3 ;  /* 0x00000003000085a7 */ /* 0x000ea400080010ff */
[----:B--2---:R-:W-:Y:S05]  /*9250*/  @!P0 BRA `(.L_x_159) ;  /* 0xfffffffc00f08947 */ /* 0x004fea000383ffff */
[----:B------:R-:W-:Y:S05]  /*9260*/  BRA `(.L_x_160) ;  /* 0xffffffa000d47947 */ /* 0x000fea000383ffff */
.L_x_51:
[----:B------:R-:W-:-:S07]  /*9270*/  MOV R0, UR4 ;  /* 0x0000000400007c02 */ /* 0x000fce0008000f00 */
.L_x_161:
[----:B-1----:R1:W2:Y:S02]  /*9280*/  SYNCS.PHASECHK.TRANS64.TRYWAIT P0, [R0+URZ], R3 ;  /* 0x00000003000075a7 */ /* 0x0022a400080011ff */
[----:B--2---:R-:W-:Y:S05]  /*9290*/  @!P0 NANOSLEEP.SYNCS 0x989680 ;  /* 0x009896800000895d */ /* 0x004fea0003900000 */
[----:B------:R-:W2:Y:S02]  /*92a0*/  @!P0 SYNCS.PHASECHK.TRANS64 P0, [R0+URZ], R3 ;  /* 0x00000003000085a7 */ /* 0x000ea400080010ff */
[----:B--2---:R-:W-:Y:S05]  /*92b0*/  @!P0 BRA `(.L_x_161) ;  /* 0xfffffffc00f08947 */ /* 0x004fea000383ffff */
[----:B------:R-:W-:Y:S05]  /*92c0*/  BRA `(.L_x_162) ;  /* 0xffffffa000e07947 */ /* 0x000fea000383ffff */
.L_x_52:
[----:B------:R-:W-:-:S07]  /*92d0*/  MOV R0, UR4 ;  /* 0x0000000400007c02 */ /* 0x000fce0008000f00 */
.L_x_163:
[----:B-1----:R1:W2:Y:S02]  /*92e0*/  SYNCS.PHASECHK.TRANS64.TRYWAIT P0, [R0+URZ], R3 ;  /* 0x00000003000075a7 */ /* 0x0022a400080011ff */
[----:B--2---:R-:W-:Y:S05]  /*92f0*/  @!P0 NANOSLEEP.SYNCS 0x989680 ;  /* 0x009896800000895d */ /* 0x004fea0003900000 */
[----:B------:R-:W2:Y:S02]  /*9300*/  @!P0 SYNCS.PHASECHK.TRANS64 P0, [R0+URZ], R3 ;  /* 0x00000003000085a7 */ /* 0x000ea400080010ff */
[----:B--2---:R-:W-:Y:S05]  /*9310*/  @!P0 BRA `(.L_x_163) ;  /* 0xfffffffc00f08947 */ /* 0x004fea000383ffff */
[----:B------:R-:W-:Y:S05]  /*9320*/  BRA `(.L_x_164) ;  /* 0xffffffa000ec7947 */ /* 0x000fea000383ffff */
.L_x_53:
[----:B------:R-:W-:-:S07]  /*9330*/  MOV R0, UR4 ;  /* 0x0000000400007c02 */ /* 0x000fce0008000f00 */
.L_x_165:
[----:B-1----:R1:W2:Y:S02]  /*9340*/  SYNCS.PHASECHK.TRANS64.TRYWAIT P0, [R0+URZ], R3 ;  /* 0x00000003000075a7 */ /* 0x0022a400080011ff */
[----:B--2---:R-:W-:Y:S05]  /*9350*/  @!P0 NANOSLEEP.SYNCS 0x989680 ;  /* 0x009896800000895d */ /* 0x004fea0003900000 */
[----:B------:R-:W2:Y:S02]  /*9360*/  @!P0 SYNCS.PHASECHK.TRANS64 P0, [R0+URZ], R3 ;  /* 0x00000003000085a7 */ /* 0x000ea400080010ff */
[----:B--2---:R-:W-:Y:S05]  /*9370*/  @!P0 BRA `(.L_x_165) ;  /* 0xfffffffc00f08947 */ /* 0x004fea000383ffff */
[----:B------:R-:W-:Y:S05]  /*9380*/  BRA `(.L_x_166) ;  /* 0xffffffa000f87947 */ /* 0x000fea000383ffff */
.L_x_54:
[----:B------:R-:W-:-:S07]  /*9390*/  MOV R0, UR4 ;  /* 0x0000000400007c02 */ /* 0x000fce0008000f00 */
.L_x_167:
[----:B-1----:R1:W2:Y:S02]  /*93a0*/  SYNCS.PHASECHK.TRANS64.TRYWAIT P0, [R0+URZ], R3 ;  /* 0x00000003000075a7 */ /* 0x0022a400080011ff */
[----:B--2---:R-:W-:Y:S05]  /*93b0*/  @!P0 NANOSLEEP.SYNCS 0x989680 ;  /* 0x009896800000895d */ /* 0x004fea0003900000 */
[----:B------:R-:W2:Y:S02]  /*93c0*/  @!P0 SYNCS.PHASECHK.TRANS64 P0, [R0+URZ], R3 ;  /* 0x00000003000085a7 */ /* 0x000ea400080010ff */
[----:B--2---:R-:W-:Y:S05]  /*93d0*/  @!P0 BRA `(.L_x_167) ;  /* 0xfffffffc00f08947 */ /* 0x004fea000383ffff */
[----:B------:R-:W-:Y:S05]  /*93e0*/  BRA `(.L_x_168) ;  /* 0xffffffa400047947 */ /* 0x000fea000383ffff */
.L_x_55:
[----:B------:R-:W-:-:S07]  /*93f0*/  MOV R0, UR4 ;  /* 0x0000000400007c02 */ /* 0x000fce0008000f00 */
.L_x_169:
[----:B-1----:R1:W2:Y:S02]  /*9400*/  SYNCS.PHASECHK.TRANS64.TRYWAIT P0, [R0+URZ], R3 ;  /* 0x00000003000075a7 */ /* 0x0022a400080011ff */
[----:B--2---:R-:W-:Y:S05]  /*9410*/  @!P0 NANOSLEEP.SYNCS 0x989680 ;  /* 0x009896800000895d */ /* 0x004fea0003900000 */
[----:B------:R-:W2:Y:S02]  /*9420*/  @!P0 SYNCS.PHASECHK.TRANS64 P0, [R0+URZ], R3 ;  /* 0x00000003000085a7 */ /* 0x000ea400080010ff */
[----:B--2---:R-:W-:Y:S05]  /*9430*/  @!P0 BRA `(.L_x_169) ;  /* 0xfffffffc00f08947 */ /* 0x004fea000383ffff */
[----:B------:R-:W-:Y:S05]  /*9440*/  BRA `(.L_x_170) ;  /* 0xffffffa400107947 */ /* 0x000fea000383ffff */
.L_x_56:
[----:B------:R-:W-:-:S07]  /*9450*/  MOV R0, UR4 ;  /* 0x0000000400007c02 */ /* 0x000fce0008000f00 */
.L_x_171:
[----:B-1----:R1:W2:Y:S02]  /*9460*/  SYNCS.PHASECHK.TRANS64.TRYWAIT P0, [R0+URZ], R3 ;  /* 0x00000003000075a7 */ /* 0x0022a400080011ff */
[----:B--2---:R-:W-:Y:S05]  /*9470*/  @!P0 NANOSLEEP.SYNCS 0x989680 ;  /* 0x009896800000895d */ /* 0x004fea0003900000 */
[----:B------:R-:W2:Y:S02]  /*9480*/  @!P0 SYNCS.PHASECHK.TRANS64 P0, [R0+URZ], R3 ;  /* 0x00000003000085a7 */ /* 0x000ea400080010ff */
[----:B--2---:R-:W-:Y:S05]  /*9490*/  @!P0 BRA `(.L_x_171) ;  /* 0xfffffffc00f08947 */ /* 0x004fea000383ffff */
[----:B------:R-:W-:Y:S05]  /*94a0*/  BRA `(.L_x_172) ;  /* 0xffffffa4001c7947 */ /* 0x000fea000383ffff */
.L_x_57:
[----:B------:R-:W-:-:S07]  /*94b0*/  MOV R0, UR4 ;  /* 0x0000000400007c02 */ /* 0x000fce0008000f00 */
.L_x_173:
[----:B-1----:R1:W2:Y:S02]  /*94c0*/  SYNCS.PHASECHK.TRANS64.TRYWAIT P0, [R0+URZ], R3 ;  /* 0x00000003000075a7 */ /* 0x0022a400080011ff */
[----:B--2---:R-:W-:Y:S05]  /*94d0*/  @!P0 NANOSLEEP.SYNCS 0x989680 ;  /* 0x009896800000895d */ /* 0x004fea0003900000 */
[----:B------:R-:W2:Y:S02]  /*94e0*/  @!P0 SYNCS.PHASECHK.TRANS64 P0, [R0+URZ], R3 ;  /* 0x00000003000085a7 */ /* 0x000ea400080010ff */
[----:B--2---:R-:W-:Y:S05]  /*94f0*/  @!P0 BRA `(.L_x_173) ;  /* 0xfffffffc00f08947 */ /* 0x004fea000383ffff */
[----:B------:R-:W-:Y:S05]  /*9500*/  BRA `(.L_x_174) ;  /* 0xffffffa400287947 */ /* 0x000fea000383ffff */
.L_x_58:
[----:B------:R-:W-:-:S07]  /*9510*/  MOV R0, UR4 ;  /* 0x0000000400007c02 */ /* 0x000fce0008000f00 */
.L_x_175:
[----:B-1----:R1:W2:Y:S02]  /*9520*/  SYNCS.PHASECHK.TRANS64.TRYWAIT P0, [R0+URZ], R3 ;  /* 0x00000003000075a7 */ /* 0x0022a400080011ff */
[----:B--2---:R-:W-:Y:S05]  /*9530*/  @!P0 NANOSLEEP.SYNCS 0x989680 ;  /* 0x009896800000895d */ /* 0x004fea0003900000 */
[----:B------:R-:W2:Y:S02]  /*9540*/  @!P0 SYNCS.PHASECHK.TRANS64 P0, [R0+URZ], R3 ;  /* 0x00000003000085a7 */ /* 0x000ea400080010ff */
[----:B--2---:R-:W-:Y:S05]  /*9550*/  @!P0 BRA `(.L_x_175) ;  /* 0xfffffffc00f08947 */ /* 0x004fea000383ffff */
[----:B------:R-:W-:Y:S05]  /*9560*/  BRA `(.L_x_176) ;  /* 0xffffffa400347947 */ /* 0x000fea000383ffff */
.L_x_59:
[----:B------:R-:W-:-:S07]  /*9570*/  MOV R0, UR4 ;  /* 0x0000000400007c02 */ /* 0x000fce0008000f00 */
.L_x_177:
[----:B-1----:R1:W2:Y:S02]  /*9580*/  SYNCS.PHASECHK.TRANS64.TRYWAIT P0, [R0+URZ], R3 ;  /* 0x00000003000075a7 */ /* 0x0022a400080011ff */
[----:B--2---:R-:W-:Y:S05]  /*9590*/  @!P0 NANOSLEEP.SYNCS 0x989680 ;  /* 0x009896800000895d */ /* 0x004fea0003900000 */
[----:B------:R-:W2:Y:S02]  /*95a0*/  @!P0 SYNCS.PHASECHK.TRANS64 P0, [R0+URZ], R3 ;  /* 0x00000003000085a7 */ /* 0x000ea400080010ff */
[----:B--2---:R-:W-:Y:S05]  /*95b0*/  @!P0 BRA `(.L_x_177) ;  /* 0xfffffffc00f08947 */ /* 0x004fea000383ffff */
[----:B------:R-:W-:Y:S05]  /*95c0*/  BRA `(.L_x_178) ;  /* 0xffffffa400407947 */ /* 0x000fea000383ffff */
.L_x_60:
[----:B------:R-:W-:-:S07]  /*95d0*/  MOV R0, UR4 ;  /* 0x0000000400007c02 */ /* 0x000fce0008000f00 */
.L_x_179:
[----:B-1----:R1:W2:Y:S02]  /*95e0*/  SYNCS.PHASECHK.TRANS64.TRYWAIT P0, [R0+URZ], R3 ;  /* 0x00000003000075a7 */ /* 0x0022a400080011ff */
[----:B--2---:R-:W-:Y:S05]  /*95f0*/  @!P0 NANOSLEEP.SYNCS 0x989680 ;  /* 0x009896800000895d */ /* 0x004fea0003900000 */
[----:B------:R-:W2:Y:S02]  /*9600*/  @!P0 SYNCS.PHASECHK.TRANS64 P0, [R0+URZ], R3 ;  /* 0x00000003000085a7 */ /* 0x000ea400080010ff */
[----:B--2---:R-:W-:Y:S05]  /*9610*/  @!P0 BRA `(.L_x_179) ;  /* 0xfffffffc00f08947 */ /* 0x004fea000383ffff */
[----:B------:R-:W-:Y:S05]  /*9620*/  BRA `(.L_x_180) ;  /* 0xffffffa4004c7947 */ /* 0x000fea000383ffff */
.L_x_61:
[----:B------:R-:W-:-:S07]  /*9630*/  MOV R0, UR4 ;  /* 0x0000000400007c02 */ /* 0x000fce0008000f00 */
.L_x_181:
[----:B-1----:R1:W2:Y:S02]  /*9640*/  SYNCS.PHASECHK.TRANS64.TRYWAIT P0, [R0+URZ], R3 ;  /* 0x00000003000075a7 */ /* 0x0022a400080011ff */
[----:B--2---:R-:W-:Y:S05]  /*9650*/  @!P0 NANOSLEEP.SYNCS 0x989680 ;  /* 0x009896800000895d */ /* 0x004fea0003900000 */
[----:B------:R-:W2:Y:S02]  /*9660*/  @!P0 SYNCS.PHASECHK.TRANS64 P0, [R0+URZ], R3 ;  /* 0x00000003000085a7 */ /* 0x000ea400080010ff */
[----:B--2---:R-:W-:Y:S05]  /*9670*/  @!P0 BRA `(.L_x_181) ;  /* 0xfffffffc00f08947 */ /* 0x004fea000383ffff */
[----:B------:R-:W-:Y:S05]  /*9680*/  BRA `(.L_x_182) ;  /* 0xffffffa400587947 */ /* 0x000fea000383ffff */
.L_x_62:
[----:B------:R-:W-:-:S07]  /*9690*/  MOV R0, UR4 ;  /* 0x0000000400007c02 */ /* 0x000fce0008000f00 */
.L_x_183:
[----:B-1----:R1:W2:Y:S02]  /*96a0*/  SYNCS.PHASECHK.TRANS64.TRYWAIT P0, [R0+URZ], R3 ;  /* 0x00000003000075a7 */ /* 0x0022a400080011ff */
[----:B--2---:R-:W-:Y:S05]  /*96b0*/  @!P0 NANOSLEEP.SYNCS 0x989680 ;  /* 0x009896800000895d */ /* 0x004fea0003900000 */
[----:B------:R-:W2:Y:S02]  /*96c0*/  @!P0 SYNCS.PHASECHK.TRANS64 P0, [R0+URZ], R3 ;  /* 0x00000003000085a7 */ /* 0x000ea400080010ff */
[----:B--2---:R-:W-:Y:S05]  /*96d0*/  @!P0 BRA `(.L_x_183) ;  /* 0xfffffffc00f08947 */ /* 0x004fea000383ffff */
[----:B------:R-:W-:Y:S05]  /*96e0*/  BRA `(.L_x_184) ;  /* 0xffffffa400647947 */ /* 0x000fea000383ffff */
.L_x_63:
[----:B------:R-:W-:-:S07]  /*96f0*/  MOV R0, UR4 ;  /* 0x0000000400007c02 */ /* 0x000fce0008000f00 */
.L_x_185:
[----:B-1----:R1:W2:Y:S02]  /*9700*/  SYNCS.PHASECHK.TRANS64.TRYWAIT P0, [R0+URZ], R3 ;  /* 0x00000003000075a7 */ /* 0x0022a400080011ff */
[----:B--2---:R-:W-:Y:S05]  /*9710*/  @!P0 NANOSLEEP.SYNCS 0x989680 ;  /* 0x009896800000895d */ /* 0x004fea0003900000 */
[----:B------:R-:W2:Y:S02]  /*9720*/  @!P0 SYNCS.PHASECHK.TRANS64 P0, [R0+URZ], R3 ;  /* 0x00000003000085a7 */ /* 0x000ea400080010ff */
[----:B--2---:R-:W-:Y:S05]  /*9730*/  @!P0 BRA `(.L_x_185) ;  /* 0xfffffffc00f08947 */ /* 0x004fea000383ffff */
[----:B------:R-:W-:Y:S05]  /*9740*/  BRA `(.L_x_186) ;  /* 0xffffffa400707947 */ /* 0x000fea000383ffff */
.L_x_64:
[----:B------:R-:W-:-:S07]  /*9750*/  MOV R0, UR4 ;  /* 0x0000000400007c02 */ /* 0x000fce0008000f00 */
.L_x_187:
[----:B-1----:R1:W2:Y:S02]  /*9760*/  SYNCS.PHASECHK.TRANS64.TRYWAIT P0, [R0+URZ], R3 ;  /* 0x00000003000075a7 */ /* 0x0022a400080011ff */
[----:B--2---:R-:W-:Y:S05]  /*9770*/  @!P0 NANOSLEEP.SYNCS 0x989680 ;  /* 0x009896800000895d */ /* 0x004fea0003900000 */
[----:B------:R-:W2:Y:S02]  /*9780*/  @!P0 SYNCS.PHASECHK.TRANS64 P0, [R0+URZ], R3 ;  /* 0x00000003000085a7 */ /* 0x000ea400080010ff */
[----:B--2---:R-:W-:Y:S05]  /*9790*/  @!P0 BRA `(.L_x_187) ;  /* 0xfffffffc00f08947 */ /* 0x004fea000383ffff */
[----:B------:R-:W-:Y:S05]  /*97a0*/  BRA `(.L_x_188) ;  /* 0xffffffa4007c7947 */ /* 0x000fea000383ffff */
.L_x_65:
[----:B------:R-:W-:-:S07]  /*97b0*/  MOV R0, UR4 ;  /* 0x0000000400007c02 */ /* 0x000fce0008000f00 */
.L_x_189:
[----:B-1----:R1:W2:Y:S02]  /*97c0*/  SYNCS.PHASECHK.TRANS64.TRYWAIT P0, [R0+URZ], R3 ;  /* 0x00000003000075a7 */ /* 0x0022a400080011ff */
[----:B--2---:R-:W-:Y:S05]  /*97d0*/  @!P0 NANOSLEEP.SYNCS 0x989680 ;  /* 0x009896800000895d */ /* 0x004fea0003900000 */
[----:B------:R-:W2:Y:S02]  /*97e0*/  @!P0 SYNCS.PHASECHK.TRANS64 P0, [R0+URZ], R3 ;  /* 0x00000003000085a7 */ /* 0x000ea400080010ff */
[----:B--2---:R-:W-:Y:S05]  /*97f0*/  @!P0 BRA `(.L_x_189) ;  /* 0xfffffffc00f08947 */ /* 0x004fea000383ffff */
[----:B------:R-:W-:Y:S05]  /*9800*/  BRA `(.L_x_190) ;  /* 0xffffffa400887947 */ /* 0x000fea000383ffff */
.L_x_68:
[----:B------:R-:W-:-:S07]  /*9810*/  MOV R4, UR46 ;  /* 0x0000002e00047c02 */ /* 0x000fce0008000f00 */
.L_x_191:
[----:B--2---:R2:W3:Y:S02]  /*9820*/  SYNCS.PHASECHK.TRANS64.TRYWAIT P1, [R4+URZ+0x1e8], R7 ;  /* 0x0001e807040075a7 */ /* 0x0044e400080211ff */
[----:B---3--:R-:W-:Y:S05]  /*9830*/  @!P1 NANOSLEEP.SYNCS 0x989680 ;  /* 0x009896800000995d */ /* 0x008fea0003900000 */
[----:B------:R-:W3:Y:S02]  /*9840*/  @!P1 SYNCS.PHASECHK.TRANS64 P1, [R4+URZ+0x1e8], R7 ;  /* 0x0001e807040095a7 */ /* 0x000ee400080210ff */
[----:B---3--:R-:W-:Y:S05]  /*9850*/  @!P1 BRA `(.L_x_191) ;  /* 0xfffffffc00f09947 */ /* 0x008fea000383ffff */
[----:B------:R-:W-:Y:S05]  /*9860*/  BRA `(.L_x_192) ;  /* 0xffffffa400ec7947 */ /* 0x000fea000383ffff */
.L_x_69:
[----:B--2---:R-:W-:-:S07]  /*9870*/  MOV R4, UR46 ;  /* 0x0000002e00047c02 */ /* 0x004fce0008000f00 */
.L_x_193:
[----:B--2---:R2:W3:Y:S02]  /*9880*/  SYNCS.PHASECHK.TRANS64.TRYWAIT P1, [R4+URZ+0x1e0], R5 ;  /* 0x0001e005040075a7 */ /* 0x0044e400080211ff */
[----:B---3--:R-:W-:Y:S05]  /*9890*/  @!P1 NANOSLEEP.SYNCS 0x989680 ;  /* 0x009896800000995d */ /* 0x008fea0003900000 */
[----:B------:R-:W3:Y:S02]  /*98a0*/  @!P1 SYNCS.PHASECHK.TRANS64 P1, [R4+URZ+0x1e0], R5 ;  /* 0x0001e005040095a7 */ /* 0x000ee400080210ff */
[----:B---3--:R-:W-:Y:S05]  /*98b0*/  @!P1 BRA `(.L_x_193) ;  /* 0xfffffffc00f09947 */ /* 0x008fea000383ffff */
[----:B------:R-:W-:Y:S05]  /*98c0*/  BRA `(.L_x_194) ;  /* 0xffffffa400f47947 */ /* 0x000fea000383ffff */
.L_x_77:
[----:B------:R-:W-:-:S07]  /*98d0*/  MOV R0, UR7 ;  /* 0x0000000700007c02 */ /* 0x000fce0008000f00 */
.L_x_195:
[----:B---3--:R3:W4:Y:S02]  /*98e0*/  SYNCS.PHASECHK.TRANS64.TRYWAIT P0, [R0+URZ+0x1e0], R3 ;  /* 0x0001e003000075a7 */ /* 0x00872400080011ff */
[----:B----4-:R-:W-:Y:S05]  /*98f0*/  @!P0 NANOSLEEP.SYNCS 0x989680 ;  /* 0x009896800000895d */ /* 0x010fea0003900000 */
[----:B------:R-:W4:Y:S02]  /*9900*/  @!P0 SYNCS.PHASECHK.TRANS64 P0, [R0+URZ+0x1e0], R3 ;  /* 0x0001e003000085a7 */ /* 0x000f2400080010ff */
[----:B----4-:R-:W-:Y:S05]  /*9910*/  @!P0 BRA `(.L_x_195) ;  /* 0xfffffffc00f08947 */ /* 0x010fea000383ffff */
[----:B------:R-:W-:Y:S05]  /*9920*/  BRA `(.L_x_196) ;  /* 0xffffffac00687947 */ /* 0x000fea000383ffff */
.L_x_78:
[----:B------:R-:W-:-:S07]  /*9930*/  MOV R0, UR9 ;  /* 0x0000000900007c02 */ /* 0x000fce0008000f00 */
.L_x_197:
[----:B--2---:R2:W3:Y:S02]  /*9940*/  SYNCS.PHASECHK.TRANS64.TRYWAIT P0, [R0+URZ+0x200], R3 ;  /* 0x00020003000075a7 */ /* 0x0044e400080011ff */
[----:B---3--:R-:W-:Y:S05]  /*9950*/  @!P0 NANOSLEEP.SYNCS 0x989680 ;  /* 0x009896800000895d */ /* 0x008fea0003900000 */
[----:B------:R-:W3:Y:S02]  /*9960*/  @!P0 SYNCS.PHASECHK.TRANS64 P0, [R0+URZ+0x200], R3 ;  /* 0x00020003000085a7 */ /* 0x000ee400080010ff */
[----:B---3--:R-:W-:Y:S05]  /*9970*/  @!P0 BRA `(.L_x_197) ;  /* 0xfffffffc00f08947 */ /* 0x008fea000383ffff */
[----:B------:R-:W-:Y:S05]  /*9980*/  BRA `(.L_x_198) ;  /* 0xffffffac00807947 */ /* 0x000fea000383ffff */
.L_x_81:
[----:B--2---:R-:W-:Y:S07]  /*9990*/  MOV R0, UR8 ;  /* 0x0000000800007c02 */ /* 0x004fee0008000f00 */
.L_x_199:
[----:B--2---:R2:W3:Y:S02]  /*99a0*/  SYNCS.PHASECHK.TRANS64.TRYWAIT P0, [R0+URZ], R9 ;  /* 0x00000009000075a7 */ /* 0x0044e400080011ff */
[----:B---3--:R-:W-:Y:S05]  /*99b0*/  @!P0 NANOSLEEP.SYNCS 0x989680 ;  /* 0x009896800000895d */ /* 0x008fea0003900000 */
[----:B------:R-:W3:Y:S02]  /*99c0*/  @!P0 SYNCS.PHASECHK.TRANS64 P0, [R0+URZ], R9 ;  /* 0x00000009000085a7 */ /* 0x000ee400080010ff */
[----:B---3--:R-:W-:Y:S05]  /*99d0*/  @!P0 BRA `(.L_x_199) ;  /* 0xfffffffc00f08947 */ /* 0x008fea000383ffff */
[----:B------:R-:W-:Y:S05]  /*99e0*/  BRA `(.L_x_80) ;  /* 0xffffffac00b07947 */ /* 0x000fea000383ffff */
.L_x_84:
[----:B------:R-:W-:-:S07]  /*99f0*/  MOV R0, UR5 ;  /* 0x0000000500007c02 */ /* 0x000fce0008000f00 */
.L_x_200:
[----:B--2---:R2:W4:Y:S02]  /*9a00*/  SYNCS.PHASECHK.TRANS64.TRYWAIT P0, [R0+URZ], R3 ;  /* 0x00000003000075a7 */ /* 0x00452400080011ff */
[----:B----4-:R-:W-:Y:S05]  /*9a10*/  @!P0 NANOSLEEP.SYNCS 0x989680 ;  /* 0x009896800000895d */ /* 0x010fea0003900000 */
[----:B------:R-:W4:Y:S02]  /*9a20*/  @!P0 SYNCS.PHASECHK.TRANS64 P0, [R0+URZ], R3 ;  /* 0x00000003000085a7 */ /* 0x000f2400080010ff */
[----:B----4-:R-:W-:Y:S05]  /*9a30*/  @!P0 BRA `(.L_x_200) ;  /* 0xfffffffc00f08947 */ /* 0x010fea000383ffff */
[----:B------:R-:W-:Y:S05]  /*9a40*/  BRA `(.L_x_201) ;  /* 0xffffffb000747947 */ /* 0x000fea000383ffff */
.L_x_85:
[----:B------:R-:W-:-:S07]  /*9a50*/  MOV R0, UR6 ;  /* 0x0000000600007c02 */ /* 0x000fce0008000f00 */
.L_x_202:
[----:B--2---:R2:W4:Y:S02]  /*9a60*/  SYNCS.PHASECHK.TRANS64.TRYWAIT P0, [R0+URZ], R3 ;  /* 0x00000003000075a7 */ /* 0x00452400080011ff */
[----:B----4-:R-:W-:Y:S05]  /*9a70*/  @!P0 NANOSLEEP.SYNCS 0x989680 ;  /* 0x009896800000895d */ /* 0x010fea0003900000 */
[----:B------:R-:W4:Y:S02]  /*9a80*/  @!P0 SYNCS.PHASECHK.TRANS64 P0, [R0+URZ], R3 ;  /* 0x00000003000085a7 */ /* 0x000f2400080010ff */
[----:B----4-:R-:W-:Y:S05]  /*9a90*/  @!P0 BRA `(.L_x_202) ;  /* 0xfffffffc00f08947 */ /* 0x010fea000383ffff */
[----:B------:R-:W-:Y:S05]  /*9aa0*/  BRA `(.L_x_203) ;  /* 0xffffffb000807947 */ /* 0x000fea000383ffff */
.L_x_90:
[----:B------:R-:W-:Y:S07]  /*9ab0*/  MOV R3, UR17 ;  /* 0x0000001100037c02 */ /* 0x000fee0008000f00 */
.L_x_204:
[----:B---3--:R3:W1:Y:S02]  /*9ac0*/  SYNCS.PHASECHK.TRANS64.TRYWAIT P2, [R3+URZ+0x1e0], R0 ;  /* 0x0001e000030075a7 */ /* 0x00866400080411ff */
[----:B-1----:R-:W-:Y:S05]  /*9ad0*/  @!P2 NANOSLEEP.SYNCS 0x989680 ;  /* 0x009896800000a95d */ /* 0x002fea0003900000 */
[----:B------:R-:W1:Y:S02]  /*9ae0*/  @!P2 SYNCS.PHASECHK.TRANS64 P2, [R3+URZ+0x1e0], R0 ;  /* 0x0001e0000300a5a7 */ /* 0x000e6400080410ff */
[----:B-1----:R-:W-:Y:S05]  /*9af0*/  @!P2 BRA `(.L_x_204) ;  /* 0xfffffffc00f0a947 */ /* 0x002fea000383ffff */
[----:B------:R-:W-:Y:S05]  /*9b00*/  BRA `(.L_x_205) ;  /* 0xffffffb800707947 */ /* 0x000fea000383ffff */
.L_x_93:
[----:B------:R-:W-:Y:S07]  /*9b10*/  MOV R0, UR17 ;  /* 0x0000001100007c02 */ /* 0x000fee0008000f00 */
.L_x_206:
[----:B--2---:R2:W3:Y:S02]  /*9b20*/  SYNCS.PHASECHK.TRANS64.TRYWAIT P0, [R0+URZ+0x1d8], R3 ;  /* 0x0001d803000075a7 */ /* 0x0044e400080011ff */
[----:B---3--:R-:W-:Y:S05]  /*9b30*/  @!P0 NANOSLEEP.SYNCS 0x989680 ;  /* 0x009896800000895d */ /* 0x008fea0003900000 */
[----:B------:R-:W3:Y:S02]  /*9b40*/  @!P0 SYNCS.PHASECHK.TRANS64 P0, [R0+URZ+0x1d8], R3 ;  /* 0x0001d803000085a7 */ /* 0x000ee400080010ff */
[----:B---3--:R-:W-:Y:S05]  /*9b50*/  @!P0 BRA `(.L_x_206) ;  /* 0xfffffffc00f08947 */ /* 0x008fea000383ffff */
[----:B------:R-:W-:Y:S05]  /*9b60*/  BRA `(.L_x_92) ;  /* 0xffffffbc00807947 */ /* 0x000fea000383ffff */
.L_x_96:
[----:B------:R-:W-:Y:S07]  /*9b70*/  MOV R0, UR22 ;  /* 0x0000001600007c02 */ /* 0x000fee0008000f00 */
.L_x_207:
[----:B--2---:R2:W3:Y:S02]  /*9b80*/  SYNCS.PHASECHK.TRANS64.TRYWAIT P0, [R0+URZ+0x1b8], R3 ;  /* 0x0001b803000075a7 */ /* 0x0044e400080011ff */
[----:B---3--:R-:W-:Y:S05]  /*9b90*/  @!P0 NANOSLEEP.SYNCS 0x989680 ;  /* 0x009896800000895d */ /* 0x008fea0003900000 */
[----:B------:R-:W3:Y:S02]  /*9ba0*/  @!P0 SYNCS.PHASECHK.TRANS64 P0, [R0+URZ+0x1b8], R3 ;  /* 0x0001b803000085a7 */ /* 0x000ee400080010ff */
[----:B---3--:R-:W-:Y:S05]  /*9bb0*/  @!P0 BRA `(.L_x_207) ;  /* 0xfffffffc00f08947 */ /* 0x008fea000383ffff */
[----:B------:R-:W-:Y:S05]  /*9bc0*/  BRA `(.L_x_208) ;  /* 0xffffffc000487947 */ /* 0x000fea000383ffff */
.L_x_97:
[----:B------:R-:W-:Y:S07]  /*9bd0*/  MOV R3, UR20 ;  /* 0x0000001400037c02 */ /* 0x000fee0008000f00 */
.L_x_209:
[----:B-1----:R1:W2:Y:S02]  /*9be0*/  SYNCS.PHASECHK.TRANS64.TRYWAIT P0, [R3+URZ+0x1b8], R12 ;  /* 0x0001b80c030075a7 */ /* 0x0022a400080011ff */
[----:B--2---:R-:W-:Y:S05]  /*9bf0*/  @!P0 NANOSLEEP.SYNCS 0x989680 ;  /* 0x009896800000895d */ /* 0x004fea0003900000 */
[----:B------:R-:W2:Y:S02]  /*9c00*/  @!P0 SYNCS.PHASECHK.TRANS64 P0, [R3+URZ+0x1b8], R12 ;  /* 0x0001b80c030085a7 */ /* 0x000ea400080010ff */
[----:B--2---:R-:W-:Y:S05]  /*9c10*/  @!P0 BRA `(.L_x_209) ;  /* 0xfffffffc00f08947 */ /* 0x004fea000383ffff */
[----:B------:R-:W-:Y:S05]  /*9c20*/  BRA `(.L_x_210) ;  /* 0xffffffc000e87947 */ /* 0x000fea000383ffff */
.L_x_99:
[----:B------:R-:W-:-:S07]  /*9c30*/  MOV R0, UR4 ;  /* 0x0000000400007c02 */ /* 0x000fce0008000f00 */
.L_x_211:
[----:B-1----:R1:W3:Y:S02]  /*9c40*/  SYNCS.PHASECHK.TRANS64.TRYWAIT P0, [R0+URZ], R3 ;  /* 0x00000003000075a7 */ /* 0x0022e400080011ff */
[----:B---3--:R-:W-:Y:S05]  /*9c50*/  @!P0 NANOSLEEP.SYNCS 0x989680 ;  /* 0x009896800000895d */ /* 0x008fea0003900000 */
[----:B------:R-:W3:Y:S02]  /*9c60*/  @!P0 SYNCS.PHASECHK.TRANS64 P0, [R0+URZ], R3 ;  /* 0x00000003000085a7 */ /* 0x000ee400080010ff */
[----:B---3--:R-:W-:Y:S05]  /*9c70*/  @!P0 BRA `(.L_x_211) ;  /* 0xfffffffc00f08947 */ /* 0x008fea000383ffff */
[----:B------:R-:W-:Y:S05]  /*9c80*/  BRA `(.L_x_212) ;  /* 0xffffffc400647947 */ /* 0x000fea000383ffff */
.L_x_100:
[----:B------:R-:W-:-:S07]  /*9c90*/  MOV R0, UR4 ;  /* 0x0000000400007c02 */ /* 0x000fce0008000f00 */
.L_x_213:
[----:B-1----:R1:W3:Y:S02]  /*9ca0*/  SYNCS.PHASECHK.TRANS64.TRYWAIT P0, [R0+URZ], R3 ;  /* 0x00000003000075a7 */ /* 0x0022e400080011ff */
[----:B---3--:R-:W-:Y:S05]  /*9cb0*/  @!P0 NANOSLEEP.SYNCS 0x989680 ;  /* 0x009896800000895d */ /* 0x008fea0003900000 */
[----:B------:R-:W3:Y:S02]  /*9cc0*/  @!P0 SYNCS.PHASECHK.TRANS64 P0, [R0+URZ], R3 ;  /* 0x00000003000085a7 */ /* 0x000ee400080010ff */
[----:B---3--:R-:W-:Y:S05]  /*9cd0*/  @!P0 BRA `(.L_x_213) ;  /* 0xfffffffc00f08947 */ /* 0x008fea000383ffff */
[----:B------:R-:W-:Y:S05]  /*9ce0*/  BRA `(.L_x_214) ;  /* 0xffffffc400707947 */ /* 0x000fea000383ffff */
.L_x_102:
[----:B------:R-:W-:Y:S07]  /*9cf0*/  MOV R0, UR51 ;  /* 0x0000003300007c02 */ /* 0x000fee0008000f00 */
.L_x_215:
[----:B--2---:R2:W4:Y:S02]  /*9d00*/  SYNCS.PHASECHK.TRANS64.TRYWAIT P0, [R0+URZ+0x1e0], R3 ;  /* 0x0001e003000075a7 */ /* 0x00452400080011ff */
[----:B----4-:R-:W-:Y:S05]  /*9d10*/  @!P0 NANOSLEEP.SYNCS 0x989680 ;  /* 0x009896800000895d */ /* 0x010fea0003900000 */
[----:B------:R-:W4:Y:S02]  /*9d20*/  @!P0 SYNCS.PHASECHK.TRANS64 P0, [R0+URZ+0x1e0], R3 ;  /* 0x0001e003000085a7 */ /* 0x000f2400080010ff */
[----:B----4-:R-:W-:Y:S05]  /*9d30*/  @!P0 BRA `(.L_x_215) ;  /* 0xfffffffc00f08947 */ /* 0x010fea000383ffff */
[----:B------:R-:W-:Y:S05]  /*9d40*/  BRA `(.L_x_216) ;  /* 0xffffffc8006c7947 */ /* 0x000fea000383ffff */
.L_x_112:
[----:B-1----:R1:W3:Y:S02]  /*9d50*/  SYNCS.PHASECHK.TRANS64.TRYWAIT P1, [R0+URZ+0x1a0], R7 ;  /* 0x0001a007000075a7 */ /* 0x0022e400080211ff */
[----:B---3--:R-:W-:Y:S05]  /*9d60*/  @!P1 NANOSLEEP.SYNCS 0x989680 ;  /* 0x009896800000995d */ /* 0x008fea0003900000 */
[----:B------:R-:W3:Y:S02]  /*9d70*/  @!P1 SYNCS.PHASECHK.TRANS64 P1, [R0+URZ+0x1a0], R7 ;  /* 0x0001a007000095a7 */ /* 0x000ee400080210ff */
[----:B---3--:R-:W-:Y:S05]  /*9d80*/  @!P1 BRA `(.L_x_112) ;  /* 0xfffffffc00f09947 */ /* 0x008fea000383ffff */
[----:B------:R-:W-:Y:S05]  /*9d90*/  BRA `(.L_x_111) ;  /* 0xffffffd800b07947 */ /* 0x000fea000383ffff */
.L_x_114:
[----:B-1----:R1:W4:Y:S02]  /*9da0*/  SYNCS.PHASECHK.TRANS64.TRYWAIT P1, [R84+URZ+0x1f0], R3 ;  /* 0x0001f003540075a7 */ /* 0x00232400080211ff */
[----:B----4-:R-:W-:Y:S05]  /*9db0*/  @!P1 NANOSLEEP.SYNCS 0x989680 ;  /* 0x009896800000995d */ /* 0x010fea0003900000 */
[----:B------:R-:W4:Y:S02]  /*9dc0*/  @!P1 SYNCS.PHASECHK.TRANS64 P1, [R84+URZ+0x1f0], R3 ;  /* 0x0001f003540095a7 */ /* 0x000f2400080210ff */
[----:B----4-:R-:W-:Y:S05]  /*9dd0*/  @!P1 BRA `(.L_x_114) ;  /* 0xfffffffc00f09947 */ /* 0x010fea000383ffff */
[----:B------:R-:W-:Y:S05]  /*9de0*/  BRA `(.L_x_113) ;  /* 0xffffffd800fc7947 */ /* 0x000fea000383ffff */
.L_x_125:
[----:B--2---:R2:W3:Y:S02]  /*9df0*/  SYNCS.PHASECHK.TRANS64.TRYWAIT P1, [R3+URZ+0x1a0], R0 ;  /* 0x0001a000030075a7 */ /* 0x0044e400080211ff */
[----:B---3--:R-:W-:Y:S05]  /*9e00*/  @!P1 NANOSLEEP.SYNCS 0x989680 ;  /* 0x009896800000995d */ /* 0x008fea0003900000 */
[----:B------:R-:W3:Y:S02]  /*9e10*/  @!P1 SYNCS.PHASECHK.TRANS64 P1, [R3+URZ+0x1a0], R0 ;  /* 0x0001a000030095a7 */ /* 0x000ee400080210ff */
[----:B---3--:R-:W-:Y:S05]  /*9e20*/  @!P1 BRA `(.L_x_125) ;  /* 0xfffffffc00f09947 */ /* 0x008fea000383ffff */
[----:B------:R-:W-:Y:S05]  /*9e30*/  BRA `(.L_x_124) ;  /* 0xffffffe400107947 */ /* 0x000fea000383ffff */
        .weak           $__internal_0_$__cuda_sm10x_tcgen05_guardrail_trap_col_being_dealloced_not_returned_by_alloc
        .type           $__internal_0_$__cuda_sm10x_tcgen05_guardrail_trap_col_being_dealloced_not_returned_by_alloc,@function
        .size           $__internal_0_$__cuda_sm10x_tcgen05_guardrail_trap_col_being_dealloced_not_returned_by_alloc,($__internal_1_$__cuda_sm10x_tcgen05_guardrail_trap_phase_invalid_during_alloc - $__internal_0_$__cuda_sm10x_tcgen05_guardrail_trap_col_being_dealloced_not_returned_by_alloc)
$__internal_0_$__cuda_sm10x_tcgen05_guardrail_trap_col_being_dealloced_not_returned_by_alloc:
[----:B------:R-:W-:Y:S05]  /*9e40*/  BPT.TRAP 0x1 ;  /* 0x000000040000795c */ /* 0x000fea0000300000 */
[----:B------:R-:W-:-:S04]  /*9e50*/  HFMA2 R3, -RZ, RZ, 0, 0 ;  /* 0x00000000ff037431 */ /* 0x000fc800000001ff */
[----:B------:R-:W-:Y:S05]  /*9e60*/  RET.REL.NODEC R2 `(_ZN7cutlass13device_kernelINS_4conv6kernel13ConvUniversalINS1_16ConvProblemShapeILNS1_8OperatorE2ELi3EEENS1_10collective14CollectiveConvINS1_47MainloopSm100TmaUmmaWarpSpecializedImplicitGemmILS5_2ELi26ELi3ELi1ELi2EN4cute5tupleIJNSA_1CILi2EEENSC_ILi1EEESE_EEEEENSB_IJNSC_ILi64EEENSB_IJSH_EEENSB_IJNSC_ILi32EEEEEEEEENS_6half_tESM_NSA_8TiledMMAINSA_8MMA_AtomIJNSA_20SM100_MMA_F16BF16_SSISM_SM_fLi64ELi64ELNSA_4UMMA5MajorE1ELSR_1ELNSQ_7ScaleInE0ELSS_0EEEEEENSA_6LayoutINSB_IJSE_SE_SE_EEENSB_IJNSC_ILi0EEESX_SX_EEEEENSB_IJNSA_10UnderscoreES10_S10_EEEEENS7_6detail27Sm100ImplicitGemmTileTraitsINSA_13SM90_TMA_LOADENSA_14ComposedLayoutINSA_7SwizzleILi3ELi4ELi3EEENSA_18smem_ptr_flag_bitsILi16EEENSV_INSB_IJSH_NSC_ILi8EEEEEENSB_IJSE_SH_EEEEEEEvEENS14_INSA_30SM90_TMA_LOAD_IM2COL_MULTICASTES1F_vEEEENS_8epilogue10collective18CollectiveEpilogueINS1K_23Sm100TmaWarpSpecializedILi3ELi2ELi16ELb1ELb0EEEJSL_NSB_IJNSV_ISH_SE_EENSV_ISJ_SE_EEEEESM_NSB_IJlNSB_IJSE_lllEEESX_EEESM_S1T_NS1K_6fusion15FusionCallbacksIS1O_NS1U_17LinearCombinationISM_fSM_fLNS_15FloatRoundStyleE2EEESL_S1R_JEEENSA_5SM1004TMEM4LOAD26SM100_TMEM_LOAD_16dp256b4xES15_NS16_INS17_ILi2ELi4ELi3EEES1A_NSV_INSB_IJS1B_SJ_EEENSB_IJSJ_SE_EEEEEEENSA_17SM75_U32x4_LDSM_NENSA_14SM90_TMA_STOREES28_NSA_17SM90_U32x4_STSM_NENSA_39AutoVectorizingCopyWithAssumedAlignmentILi128EEEEEEvvEEEEvNT_6ParamsE) ;  /* 0xffffff6002647950 */ /* 0x000fea0003c3ffff */
        .weak           $__internal_1_$__cuda_sm10x_tcgen05_guardrail_trap_phase_invalid_during_alloc
        .type           $__internal_1_$__cuda_sm10x_tcgen05_guardrail_trap_phase_invalid_during_alloc,@function
        .size           $__internal_1_$__cuda_sm10x_tcgen05_guardrail_trap_phase_invalid_during_alloc,($__internal_2_$__cuda_sm10x_tcgen05_guardrail_trap_unallocated_columns_being_dealloced - $__internal_1_$__cuda_sm10x_tcgen05_guardrail_trap_phase_invalid_during_alloc)
$__internal_1_$__cuda_sm10x_tcgen05_guardrail_trap_phase_invalid_during_alloc:
[----:B------:R-:W-:Y:S05]  /*9e70*/  BPT.TRAP 0x1 ;  /* 0x000000040000795c */ /* 0x000fea0000300000 */
[----:B------:R-:W-:-:S04]  /*9e80*/  MOV R3, 0x0 ;  /* 0x0000000000037802 */ /* 0x000fc80000000f00 */
[----:B------:R-:W-:Y:S05]  /*9e90*/  RET.REL.NODEC R2 `(_ZN7cutlass13device_kernelINS_4conv6kernel13ConvUniversalINS1_16ConvProblemShapeILNS1_8OperatorE2ELi3EEENS1_10collective14CollectiveConvINS1_47MainloopSm100TmaUmmaWarpSpecializedImplicitGemmILS5_2ELi26ELi3ELi1ELi2EN4cute5tupleIJNSA_1CILi2EEENSC_ILi1EEESE_EEEEENSB_IJNSC_ILi64EEENSB_IJSH_EEENSB_IJNSC_ILi32EEEEEEEEENS_6half_tESM_NSA_8TiledMMAINSA_8MMA_AtomIJNSA_20SM100_MMA_F16BF16_SSISM_SM_fLi64ELi64ELNSA_4UMMA5MajorE1ELSR_1ELNSQ_7ScaleInE0ELSS_0EEEEEENSA_6LayoutINSB_IJSE_SE_SE_EEENSB_IJNSC_ILi0EEESX_SX_EEEEENSB_IJNSA_10UnderscoreES10_S10_EEEEENS7_6detail27Sm100ImplicitGemmTileTraitsINSA_13SM90_TMA_LOADENSA_14ComposedLayoutINSA_7SwizzleILi3ELi4ELi3EEENSA_18smem_ptr_flag_bitsILi16EEENSV_INSB_IJSH_NSC_ILi8EEEEEENSB_IJSE_SH_EEEEEEEvEENS14_INSA_30SM90_TMA_LOAD_IM2COL_MULTICASTES1F_vEEEENS_8epilogue10collective18CollectiveEpilogueINS1K_23Sm100TmaWarpSpecializedILi3ELi2ELi16ELb1ELb0EEEJSL_NSB_IJNSV_ISH_SE_EENSV_ISJ_SE_EEEEESM_NSB_IJlNSB_IJSE_lllEEESX_EEESM_S1T_NS1K_6fusion15FusionCallbacksIS1O_NS1U_17LinearCombinationISM_fSM_fLNS_15FloatRoundStyleE2EEESL_S1R_JEEENSA_5SM1004TMEM4LOAD26SM100_TMEM_LOAD_16dp256b4xES15_NS16_INS17_ILi2ELi4ELi3EEES1A_NSV_INSB_IJS1B_SJ_EEENSB_IJSJ_SE_EEEEEEENSA_17SM75_U32x4_LDSM_NENSA_14SM90_TMA_STOREES28_NSA_17SM90_U32x4_STSM_NENSA_39AutoVectorizingCopyWithAssumedAlignmentILi128EEEEEEvvEEEEvNT_6ParamsE) ;  /* 0xffffff6002587950 */ /* 0x000fea0003c3ffff */
        .weak           $__internal_2_$__cuda_sm10x_tcgen05_guardrail_trap_unallocated_columns_being_dealloced
        .type           $__internal_2_$__cuda_sm10x_tcgen05_guardrail_trap_unallocated_columns_being_dealloced,@function
        .size           $__internal_2_$__cuda_sm10x_tcgen05_guardrail_trap_unallocated_columns_being_dealloced,(.L_x_218 - $__internal_2_$__cuda_sm10x_tcgen05_guardrail_trap_unallocated_columns_being_dealloced)
$__internal_2_$__cuda_sm10x_tcgen05_guardrail_trap_unallocated_columns_being_dealloced:
[----:B------:R-:W-:Y:S05]  /*9ea0*/  BPT.TRAP 0x1 ;  /* 0x000000040000795c */ /* 0x000fea0000300000 */
[----:B------:R-:W-:-:S04]  /*9eb0*/  HFMA2 R3, -RZ, RZ, 0, 0 ;  /* 0x00000000ff037431 */ /* 0x000fc800000001ff */
[----:B------:R-:W-:Y:S05]  /*9ec0*/  RET.REL.NODEC R2 `(_ZN7cutlass13device_kernelINS_4conv6kernel13ConvUniversalINS1_16ConvProblemShapeILNS1_8OperatorE2ELi3EEENS1_10collective14CollectiveConvINS1_47MainloopSm100TmaUmmaWarpSpecializedImplicitGemmILS5_2ELi26ELi3ELi1ELi2EN4cute5tupleIJNSA_1CILi2EEENSC_ILi1EEESE_EEEEENSB_IJNSC_ILi64EEENSB_IJSH_EEENSB_IJNSC_ILi32EEEEEEEEENS_6half_tESM_NSA_8TiledMMAINSA_8MMA_AtomIJNSA_20SM100_MMA_F16BF16_SSISM_SM_fLi64ELi64ELNSA_4UMMA5MajorE1ELSR_1ELNSQ_7ScaleInE0ELSS_0EEEEEENSA_6LayoutINSB_IJSE_SE_SE_EEENSB_IJNSC_ILi0EEESX_SX_EEEEENSB_IJNSA_10UnderscoreES10_S10_EEEEENS7_6detail27Sm100ImplicitGemmTileTraitsINSA_13SM90_TMA_LOADENSA_14ComposedLayoutINSA_7SwizzleILi3ELi4ELi3EEENSA_18smem_ptr_flag_bitsILi16EEENSV_INSB_IJSH_NSC_ILi8EEEEEENSB_IJSE_SH_EEEEEEEvEENS14_INSA_30SM90_TMA_LOAD_IM2COL_MULTICASTES1F_vEEEENS_8epilogue10collective18CollectiveEpilogueINS1K_23Sm100TmaWarpSpecializedILi3ELi2ELi16ELb1ELb0EEEJSL_NSB_IJNSV_ISH_SE_EENSV_ISJ_SE_EEEEESM_NSB_IJlNSB_IJSE_lllEEESX_EEESM_S1T_NS1K_6fusion15FusionCallbacksIS1O_NS1U_17LinearCombinationISM_fSM_fLNS_15FloatRoundStyleE2EEESL_S1R_JEEENSA_5SM1004TMEM4LOAD26SM100_TMEM_LOAD_16dp256b4xES15_NS16_INS17_ILi2ELi4ELi3EEES1A_NSV_INSB_IJS1B_SJ_EEENSB_IJSJ_SE_EEEEEEENSA_17SM75_U32x4_LDSM_NENSA_14SM90_TMA_STOREES28_NSA_17SM90_U32x4_STSM_NENSA_39AutoVectorizingCopyWithAssumedAlignmentILi128EEEEEEvvEEEEvNT_6ParamsE) ;  /* 0xffffff60024c7950 */ /* 0x000fea0003c3ffff */
.L_x_217:
[----:B------:R-:W-:-:S00]  /*9ed0*/  BRA `(.L_x_217) ;  /* 0xfffffffc00fc7947 */ /* 0x000fc0000383ffff */
[----:B------:R-:W-:-:S00]  /*9ee0*/  NOP ;  /* 0x0000000000007918 */ /* 0x000fc00000000000 */
        /* <DEDUP_REMOVED lines=9> */
.L_x_218:


//--------------------- .nv.global.init           --------------------------
	.section	.nv.global.init,"aw",@progbits
.nv.global.init:
	.type		$str$29,@object
	.size		$str$29,($str$30 - $str$29)
$str$29:
        /*0000*/ 	.byte	0x28, 0x61, 0x64, 0x64, 0x72, 0x65, 0x73, 0x73, 0x20, 0x26, 0x20, 0x6d, 0x61, 0x73, 0x6b, 0x29
        /*0010*/ 	.byte	0x20, 0x3d, 0x3d, 0x20, 0x30, 0x00
	.type		$str$30,@object
	.size		$str$30,($str$28 - $str$30)
$str$30:
        /*0016*/ 	.byte	0x2f, 0x74, 0x6d, 0x70, 0x2f, 0x63, 0x75, 0x74, 0x6c, 0x61, 0x73, 0x73, 0x5f, 0x73, 0x77, 0x65
        /*0026*/ 	.byte	0x65, 0x70, 0x5f, 0x73, 0x72, 0x63, 0x2f, 0x69, 0x6e, 0x63, 0x6c, 0x75, 0x64, 0x65, 0x2f, 0x63
        /*0036*/ 	.byte	0x75, 0x74, 0x65, 0x2f, 0x70, 0x6f, 0x69, 0x6e, 0x74, 0x65, 0x72, 0x5f, 0x66, 0x6c, 0x61, 0x67
        /*0046*/ 	.byte	0x67, 0x65, 0x64, 0x2e, 0x68, 0x70, 0x70, 0x00
	.type		$str$28,@object
	.size		$str$28,($str$27 - $str$28)
$str$28:
        /*004e*/ 	.byte	0x2f, 0x74, 0x6d, 0x70, 0x2f, 0x63, 0x75, 0x74, 0x6c, 0x61, 0x73, 0x73, 0x5f, 0x73, 0x77, 0x65
        /*005e*/ 	.byte	0x65, 0x70, 0x5f, 0x73, 0x72, 0x63, 0x2f, 0x69, 0x6e, 0x63, 0x6c, 0x75, 0x64, 0x65, 0x2f, 0x63
        /*006e*/ 	.byte	0x75, 0x74, 0x65, 0x2f, 0x61, 0x74, 0x6f, 0x6d, 0x2f, 0x63, 0x6f, 0x70, 0x79, 0x5f, 0x74, 0x72
        /*007e*/ 	.byte	0x61, 0x69, 0x74, 0x73, 0x5f, 0x73, 0x6d, 0x31, 0x30, 0x30, 0x2e, 0x68, 0x70, 0x70, 0x00
	.type		$str$27,@object
	.size		$str$27,(__unnamed_1 - $str$27)
$str$27:
        /*008d*/ 	.byte	0x28, 0x28, 0x75, 0x69, 0x6e, 0x74, 0x33, 0x32, 0x5f, 0x74, 0x28, 0x74, 0x68, 0x72, 0x65, 0x61
        /*009d*/ 	.byte	0x64, 0x49, 0x64, 0x78, 0x2e, 0x78, 0x29, 0x20, 0x2f, 0x20, 0x33, 0x32, 0x29, 0x20, 0x25, 0x20
        /*00ad*/ 	.byte	0x34, 0x29, 0x20, 0x3d, 0x3d, 0x20, 0x28, 0x28, 0x28, 0x74, 0x6d, 0x65, 0x6d, 0x5f, 0x61, 0x64
        /*00bd*/ 	.byte	0x64, 0x72, 0x20, 0x3e, 0x3e, 0x20, 0x31, 0x36, 0x29, 0x20, 0x2f, 0x20, 0x33, 0x32, 0x29, 0x20
        /*00cd*/ 	.byte	0x25, 0x20, 0x34, 0x29, 0x00
	.type		__unnamed_1,@object
	.size		__unnamed_1,(__unnamed_2 - __unnamed_1)
__unnamed_1:
        /*00d2*/ 	.byte	0x61, 0x75, 0x74, 0x6f, 0x20, 0x63, 0x75, 0x74, 0x65, 0x3a, 0x3a, 0x61, 0x73, 0x5f, 0x70, 0x6f
        /* <DEDUP_REMOVED lines=24> */
        /*0262*/ 	.byte	0x3e, 0x3e, 0x3e, 0x5d, 0x00
	.type		__unnamed_2,@object
	.size		__unnamed_2,(.L_2 - __unnamed_2)
__unnamed_2:
        /* <DEDUP_REMOVED lines=46> */
.L_2:


//--------------------- .nv.shared._ZN7cutlass13device_kernelINS_4conv6kernel13ConvUniversalINS1_16ConvProblemShapeILNS1_8OperatorE2ELi3EEENS1_10collective14CollectiveConvINS1_47MainloopSm100TmaUmmaWarpSpecializedImplicitGemmILS5_2ELi26ELi3ELi1ELi2EN4cute5tupleIJNSA_1CILi2EEENSC_ILi1EEESE_EEEEENSB_IJNSC_ILi64EEENSB_IJSH_EEENSB_IJNSC_ILi32EEEEEEEEENS_6half_tESM_NSA_8TiledMMAINSA_8MMA_AtomIJNSA_20SM100_MMA_F16BF16_SSISM_SM_fLi64ELi64ELNSA_4UMMA5MajorE1ELSR_1ELNSQ_7ScaleInE0ELSS_0EEEEEENSA_6LayoutINSB_IJSE_SE_SE_EEENSB_IJNSC_ILi0EEESX_SX_EEEEENSB_IJNSA_10UnderscoreES10_S10_EEEEENS7_6detail27Sm100ImplicitGemmTileTraitsINSA_13SM90_TMA_LOADENSA_14ComposedLayoutINSA_7SwizzleILi3ELi4ELi3EEENSA_18smem_ptr_flag_bitsILi16EEENSV_INSB_IJSH_NSC_ILi8EEEEEENSB_IJSE_SH_EEEEEEEvEENS14_INSA_30SM90_TMA_LOAD_IM2COL_MULTICASTES1F_vEEEENS_8epilogue10collective18CollectiveEpilogueINS1K_23Sm100TmaWarpSpecializedILi3ELi2ELi16ELb1ELb0EEEJSL_NSB_IJNSV_ISH_SE_EENSV_ISJ_SE_EEEEESM_NSB_IJlNSB_IJSE_lllEEESX_EEESM_S1T_NS1K_6fusion15FusionCallbacksIS1O_NS1U_17LinearCombinationISM_fSM_fLNS_15FloatRoundStyleE2EEESL_S1R_JEEENSA_5SM1004TMEM4LOAD26SM100_TMEM_LOAD_16dp256b4xES15_NS16_INS17_ILi2ELi4ELi3EEES1A_NSV_INSB_IJS1B_SJ_EEENSB_IJSJ_SE_EEEEEEENSA_17SM75_U32x4_LDSM_NENSA_14SM90_TMA_STOREES28_NSA_17SM90_U32x4_STSM_NENSA_39AutoVectorizingCopyWithAssumedAlignmentILi128EEEEEEvvEEEEvNT_6ParamsE --------------------------
	.section	.nv.shared._ZN7cutlass13device_kernelINS_4conv6kernel13ConvUniversalINS1_16ConvProblemShapeILNS1_8OperatorE2ELi3EEENS1_10collective14CollectiveConvINS1_47MainloopSm100TmaUmmaWarpSpecializedImplicitGemmILS5_2ELi26ELi3ELi1ELi2EN4cute5tupleIJNSA_1CILi2EEENSC_ILi1EEESE_EEEEENSB_IJNSC_ILi64EEENSB_IJSH_EEENSB_IJNSC_ILi32EEEEEEEEENS_6half_tESM_NSA_8TiledMMAINSA_8MMA_AtomIJNSA_20SM100_MMA_F16BF16_SSISM_SM_fLi64ELi64ELNSA_4UMMA5MajorE1ELSR_1ELNSQ_7ScaleInE0ELSS_0EEEEEENSA_6LayoutINSB_IJSE_SE_SE_EEENSB_IJNSC_ILi0EEESX_SX_EEEEENSB_IJNSA_10UnderscoreES10_S10_EEEEENS7_6detail27Sm100ImplicitGemmTileTraitsINSA_13SM90_TMA_LOADENSA_14ComposedLayoutINSA_7SwizzleILi3ELi4ELi3EEENSA_18smem_ptr_flag_bitsILi16EEENSV_INSB_IJSH_NSC_ILi8EEEEEENSB_IJSE_SH_EEEEEEEvEENS14_INSA_30SM90_TMA_LOAD_IM2COL_MULTICASTES1F_vEEEENS_8epilogue10collective18CollectiveEpilogueINS1K_23Sm100TmaWarpSpecializedILi3ELi2ELi16ELb1ELb0EEEJSL_NSB_IJNSV_ISH_SE_EENSV_ISJ_SE_EEEEESM_NSB_IJlNSB_IJSE_lllEEESX_EEESM_S1T_NS1K_6fusion15FusionCallbacksIS1O_NS1U_17LinearCombinationISM_fSM_fLNS_15FloatRoundStyleE2EEESL_S1R_JEEENSA_5SM1004TMEM4LOAD26SM100_TMEM_LOAD_16dp256b4xES15_NS16_INS17_ILi2ELi4ELi3EEES1A_NSV_INSB_IJS1B_SJ_EEENSB_IJSJ_SE_EEEEEEENSA_17SM75_U32x4_LDSM_NENSA_14SM90_TMA_STOREES28_NSA_17SM90_U32x4_STSM_NENSA_39AutoVectorizingCopyWithAssumedAlignmentILi128EEEEEEvvEEEEvNT_6ParamsE,"aw",@nobits
	.sectionflags	@""
	.align	16
	.zero		1024


//--------------------- .nv.shared.reserved.0     --------------------------
	.section	.nv.shared.reserved.0,"aw",@nobits
	.weak		__nv_reservedSMEM_offset_0_alias
	.size		__nv_reservedSMEM_offset_0_alias, 0, 64
	.other		__nv_reservedSMEM_offset_0_alias,@"STO_CUDA_RESERVED_SHARED STV_DEFAULT"
__nv_reservedSMEM_offset_0_alias:
	.zero		0
.nv.shared.reserved.0:
	.zero		64
	.weak		__nv_reservedSMEM_tcgen05_partition
	.type		__nv_reservedSMEM_tcgen05_partition,@object
	.size		__nv_reservedSMEM_tcgen05_partition,(.L_0 - __nv_reservedSMEM_tcgen05_partition)
__nv_reservedSMEM_tcgen05_partition:
	.zero		32
.L_0:


//--------------------- .nv.global                --------------------------
	.section	.nv.global,"aw",@nobits
.nv.global:
	.type		_ZN39_INTERNAL_250499ca_4_k_cu_c5758978_34894cute1_E,@object
	.size		_ZN39_INTERNAL_250499ca_4_k_cu_c5758978_34894cute1_E,(_ZN39_INTERNAL_250499ca_4_k_cu_c5758978_34894cuda3std3__45__cpo6cbeginE - _ZN39_INTERNAL_250499ca_4_k_cu_c5758978_34894cute1_E)
_ZN39_INTERNAL_250499ca_4_k_cu_c5758978_34894cute1_E:
	.zero		1
	.type		_ZN39_INTERNAL_250499ca_4_k_cu_c5758978_34894cuda3std3__45__cpo6cbeginE,@object
	.size		_ZN39_INTERNAL_250499ca_4_k_cu_c5758978_34894cuda3std3__45__cpo6cbeginE,(_ZN39_INTERNAL_250499ca_4_k_cu_c5758978_34894cuda3std3__48in_placeE - _ZN39_INTERNAL_250499ca_4_k_cu_c5758978_34894cuda3std3__45__cpo6cbeginE)
_ZN39_INTERNAL_250499ca_4_k_cu_c5758978_34894cuda3std3__45__cpo6cbeginE:
	.zero		1
	.type		_ZN39_INTERNAL_250499ca_4_k_cu_c5758978_34894cuda3std3__48in_placeE,@object
	.size		_ZN39_INTERNAL_250499ca_4_k_cu_c5758978_34894cuda3std3__48in_placeE,(_ZN39_INTERNAL_250499ca_4_k_cu_c5758978_34894cuda3std6ranges3__45__cpo9iter_moveE - _ZN39_INTERNAL_250499ca_4_k_cu_c5758978_34894cuda3std3__48in_placeE)
_ZN39_INTERNAL_250499ca_4_k_cu_c5758978_34894cuda3std3__48in_placeE:
	.zero		1
	.type		_ZN39_INTERNAL_250499ca_4_k_cu_c5758978_34894cuda3std6ranges3__45__cpo9iter_moveE,@object
	.size		_ZN39_INTERNAL_250499ca_4_k_cu_c5758978_34894cuda3std6ranges3__45__cpo9iter_moveE,(_ZN39_INTERNAL_250499ca_4_k_cu_c5758978_34894cuda3std3__45__cpo5beginE - _ZN39_INTERNAL_250499ca_4_k_cu_c5758978_34894cuda3std6ranges3__45__cpo9iter_moveE)
_ZN39_INTERNAL_250499ca_4_k_cu_c5758978_34894cuda3std6ranges3__45__cpo9iter_moveE:
	.zero		1
	.type		_ZN39_INTERNAL_250499ca_4_k_cu_c5758978_34894cuda3std3__45__cpo5beginE,@object
	.size		_ZN39_INTERNAL_250499ca_4_k_cu_c5758978_34894cuda3std3__45__cpo5beginE,(_ZN39_INTERNAL_250499ca_4_k_cu_c5758978_34894cuda3std3__441_GLOBAL__N__250499ca_4_k_cu_c5758978_34896ignoreE - _ZN39_INTERNAL_250499ca_4_k_cu_c5758978_34894cuda3std3__45__cpo5beginE)
_ZN39_INTERNAL_250499ca_4_k_cu_c5758978_34894cuda3std3__45__cpo5beginE:
	.zero		1
	.type		_ZN39_INTERNAL_250499ca_4_k_cu_c5758978_34894cuda3std3__441_GLOBAL__N__250499ca_4_k_cu_c5758978_34896ignoreE,@object
	.size		_ZN39_INTERNAL_250499ca_4_k_cu_c5758978_34894cuda3std3__441_GLOBAL__N__250499ca_4_k_cu_c5758978_34896ignoreE,(_ZN39_INTERNAL_250499ca_4_k_cu_c5758978_34894cute7productE - _ZN39_INTERNAL_250499ca_4_k_cu_c5758978_34894cuda3std3__441_GLOBAL__N__250499ca_4_k_cu_c5758978_34896ignoreE)
_ZN39_INTERNAL_250499ca_4_k_cu_c5758978_34894cuda3std3__441_GLOBAL__N__250499ca_4_k_cu_c5758978_34896ignoreE:
	.zero		1
	.type		_ZN39_INTERNAL_250499ca_4_k_cu_c5758978_34894cute7productE,@object
	.size		_ZN39_INTERNAL_250499ca_4_k_cu_c5758978_34894cute7productE,(_ZN39_INTERNAL_250499ca_4_k_cu_c5758978_34894cuda3std3__45__cpo3endE - _ZN39_INTERNAL_250499ca_4_k_cu_c5758978_34894cute7productE)
_ZN39_INTERNAL_250499ca_4_k_cu_c5758978_34894cute7productE:
	.zero		1
	.type		_ZN39_INTERNAL_250499ca_4_k_cu_c5758978_34894cuda3std3__45__cpo3endE,@object
	.size		_ZN39_INTERNAL_250499ca_4_k_cu_c5758978_34894cuda3std3__45__cpo3endE,(_ZN39_INTERNAL_250499ca_4_k_cu_c5758978_34894cuda3std3__419piecewise_constructE - _ZN39_INTERNAL_250499ca_4_k_cu_c5758978_34894cuda3std3__45__cpo3endE)
_ZN39_INTERNAL_250499ca_4_k_cu_c5758978_34894cuda3std3__45__cpo3endE:
	.zero		1
	.type		_ZN39_INTERNAL_250499ca_4_k_cu_c5758978_34894cuda3std3__419piecewise_constructE,@object
	.size		_ZN39_INTERNAL_250499ca_4_k_cu_c5758978_34894cuda3std3__419piecewise_constructE,(_ZN39_INTERNAL_250499ca_4_k_cu_c5758978_34894cuda3std3__45__cpo4cendE - _ZN39_INTERNAL_250499ca_4_k_cu_c5758978_34894cuda3std3__419piecewise_constructE)
_ZN39_INTERNAL_250499ca_4_k_cu_c5758978_34894cuda3std3__419piecewise_constructE:
	.zero		1
	.type		_ZN39_INTERNAL_250499ca_4_k_cu_c5758978_34894cuda3std3__45__cpo4cendE,@object
	.size		_ZN39_INTERNAL_250499ca_4_k_cu_c5758978_34894cuda3std3__45__cpo4cendE,(_ZN39_INTERNAL_250499ca_4_k_cu_c5758978_34894cuda3std6ranges3__45__cpo4swapE - _ZN39_INTERNAL_250499ca_4_k_cu_c5758978_34894cuda3std3__45__cpo4cendE)
_ZN39_INTERNAL_250499ca_4_k_cu_c5758978_34894cuda3std3__45__cpo4cendE:
	.zero		1
	.type		_ZN39_INTERNAL_250499ca_4_k_cu_c5758978_34894cuda3std6ranges3__45__cpo4swapE,@object
	.size		_ZN39_INTERNAL_250499ca_4_k_cu_c5758978_34894cuda3std6ranges3__45__cpo4swapE,(.L_10 - _ZN39_INTERNAL_250499ca_4_k_cu_c5758978_34894cuda3std6ranges3__45__cpo4swapE)
_ZN39_INTERNAL_250499ca_4_k_cu_c5758978_34894cuda3std6ranges3__45__cpo4swapE:
	.zero		1
.L_10:


//--------------------- .nv.constant0._ZN7cutlass13device_kernelINS_4conv6kernel13ConvUniversalINS1_16ConvProblemShapeILNS1_8OperatorE2ELi3EEENS1_10collective14CollectiveConvINS1_47MainloopSm100TmaUmmaWarpSpecializedImplicitGemmILS5_2ELi26ELi3ELi1ELi2EN4cute5tupleIJNSA_1CILi2EEENSC_ILi1EEESE_EEEEENSB_IJNSC_ILi64EEENSB_IJSH_EEENSB_IJNSC_ILi32EEEEEEEEENS_6half_tESM_NSA_8TiledMMAINSA_8MMA_AtomIJNSA_20SM100_MMA_F16BF16_SSISM_SM_fLi64ELi64ELNSA_4UMMA5MajorE1ELSR_1ELNSQ_7ScaleInE0ELSS_0EEEEEENSA_6LayoutINSB_IJSE_SE_SE_EEENSB_IJNSC_ILi0EEESX_SX_EEEEENSB_IJNSA_10UnderscoreES10_S10_EEEEENS7_6detail27Sm100ImplicitGemmTileTraitsINSA_13SM90_TMA_LOADENSA_14ComposedLayoutINSA_7SwizzleILi3ELi4ELi3EEENSA_18smem_ptr_flag_bitsILi16EEENSV_INSB_IJSH_NSC_ILi8EEEEEENSB_IJSE_SH_EEEEEEEvEENS14_INSA_30SM90_TMA_LOAD_IM2COL_MULTICASTES1F_vEEEENS_8epilogue10collective18CollectiveEpilogueINS1K_23Sm100TmaWarpSpecializedILi3ELi2ELi16ELb1ELb0EEEJSL_NSB_IJNSV_ISH_SE_EENSV_ISJ_SE_EEEEESM_NSB_IJlNSB_IJSE_lllEEESX_EEESM_S1T_NS1K_6fusion15FusionCallbacksIS1O_NS1U_17LinearCombinationISM_fSM_fLNS_15FloatRoundStyleE2EEESL_S1R_JEEENSA_5SM1004TMEM4LOAD26SM100_TMEM_LOAD_16dp256b4xES15_NS16_INS17_ILi2ELi4ELi3EEES1A_NSV_INSB_IJS1B_SJ_EEENSB_IJSJ_SE_EEEEEEENSA_17SM75_U32x4_LDSM_NENSA_14SM90_TMA_STOREES28_NSA_17SM90_U32x4_STSM_NENSA_39AutoVectorizingCopyWithAssumedAlignmentILi128EEEEEEvvEEEEvNT_6ParamsE --------------------------
	.section	.nv.constant0._ZN7cutlass13device_kernelINS_4conv6kernel13ConvUniversalINS1_16ConvProblemShapeILNS1_8OperatorE2ELi3EEENS1_10collective14CollectiveConvINS1_47MainloopSm100TmaUmmaWarpSpecializedImplicitGemmILS5_2ELi26ELi3ELi1ELi2EN4cute5tupleIJNSA_1CILi2EEENSC_ILi1EEESE_EEEEENSB_IJNSC_ILi64EEENSB_IJSH_EEENSB_IJNSC_ILi32EEEEEEEEENS_6half_tESM_NSA_8TiledMMAINSA_8MMA_AtomIJNSA_20SM100_MMA_F16BF16_SSISM_SM_fLi64ELi64ELNSA_4UMMA5MajorE1ELSR_1ELNSQ_7ScaleInE0ELSS_0EEEEEENSA_6LayoutINSB_IJSE_SE_SE_EEENSB_IJNSC_ILi0EEESX_SX_EEEEENSB_IJNSA_10UnderscoreES10_S10_EEEEENS7_6detail27Sm100ImplicitGemmTileTraitsINSA_13SM90_TMA_LOADENSA_14ComposedLayoutINSA_7SwizzleILi3ELi4ELi3EEENSA_18smem_ptr_flag_bitsILi16EEENSV_INSB_IJSH_NSC_ILi8EEEEEENSB_IJSE_SH_EEEEEEEvEENS14_INSA_30SM90_TMA_LOAD_IM2COL_MULTICASTES1F_vEEEENS_8epilogue10collective18CollectiveEpilogueINS1K_23Sm100TmaWarpSpecializedILi3ELi2ELi16ELb1ELb0EEEJSL_NSB_IJNSV_ISH_SE_EENSV_ISJ_SE_EEEEESM_NSB_IJlNSB_IJSE_lllEEESX_EEESM_S1T_NS1K_6fusion15FusionCallbacksIS1O_NS1U_17LinearCombinationISM_fSM_fLNS_15FloatRoundStyleE2EEESL_S1R_JEEENSA_5SM1004TMEM4LOAD26SM100_TMEM_LOAD_16dp256b4xES15_NS16_INS17_ILi2ELi4ELi3EEES1A_NSV_INSB_IJS1B_SJ_EEENSB_IJSJ_SE_EEEEEEENSA_17SM75_U32x4_LDSM_NENSA_14SM90_TMA_STOREES28_NSA_17SM90_U32x4_STSM_NENSA_39AutoVectorizingCopyWithAssumedAlignmentILi128EEEEEEvvEEEEvNT_6ParamsE,"a",@progbits
	.sectionflags	@""
	.align	4
.nv.constant0._ZN7cutlass13device_kernelINS_4conv6kernel13ConvUniversalINS1_16ConvProblemShapeILNS1_8OperatorE2ELi3EEENS1_10collective14CollectiveConvINS1_47MainloopSm100TmaUmmaWarpSpecializedImplicitGemmILS5_2ELi26ELi3ELi1ELi2EN4cute5tupleIJNSA_1CILi2EEENSC_ILi1EEESE_EEEEENSB_IJNSC_ILi64EEENSB_IJSH_EEENSB_IJNSC_ILi32EEEEEEEEENS_6half_tESM_NSA_8TiledMMAINSA_8MMA_AtomIJNSA_20SM100_MMA_F16BF16_SSISM_SM_fLi64ELi64ELNSA_4UMMA5MajorE1ELSR_1ELNSQ_7ScaleInE0ELSS_0EEEEEENSA_6LayoutINSB_IJSE_SE_SE_EEENSB_IJNSC_ILi0EEESX_SX_EEEEENSB_IJNSA_10UnderscoreES10_S10_EEEEENS7_6detail27Sm100ImplicitGemmTileTraitsINSA_13SM90_TMA_LOADENSA_14ComposedLayoutINSA_7SwizzleILi3ELi4ELi3EEENSA_18smem_ptr_flag_bitsILi16EEENSV_INSB_IJSH_NSC_ILi8EEEEEENSB_IJSE_SH_EEEEEEEvEENS14_INSA_30SM90_TMA_LOAD_IM2COL_MULTICASTES1F_vEEEENS_8epilogue10collective18CollectiveEpilogueINS1K_23Sm100TmaWarpSpecializedILi3ELi2ELi16ELb1ELb0EEEJSL_NSB_IJNSV_ISH_SE_EENSV_ISJ_SE_EEEEESM_NSB_IJlNSB_IJSE_lllEEESX_EEESM_S1T_NS1K_6fusion15FusionCallbacksIS1O_NS1U_17LinearCombinationISM_fSM_fLNS_15FloatRoundStyleE2EEESL_S1R_JEEENSA_5SM1004TMEM4LOAD26SM100_TMEM_LOAD_16dp256b4xES15_NS16_INS17_ILi2ELi4ELi3EEES1A_NSV_INSB_IJS1B_SJ_EEENSB_IJSJ_SE_EEEEEEENSA_17SM75_U32x4_LDSM_NENSA_14SM90_TMA_STOREES28_NSA_17SM90_U32x4_STSM_NENSA_39AutoVectorizingCopyWithAssumedAlignmentILi128EEEEEEvvEEEEvNT_6ParamsE:
	.zero		3200


//--------------------- SYMBOLS --------------------------

	.type		.nv.reservedSmem.offset0,@object
	.size		.nv.reservedSmem.offset0,0x4
	.type		.nv.reservedSmem.cap,@object
	.size		.nv.reservedSmem.cap,0x4
	.type		__assertfail,@function
